//
// Generated by NVIDIA NVVM Compiler
//
// Compiler Build ID: CL-36424714
// Cuda compilation tools, release 13.0, V13.0.88
// Based on NVVM 20.0.0
//

.version 9.0
.target sm_100
.address_size 64

	// .globl	_Z28flash_attn_v2_forward_kernelPK6__halfS1_S1_PS_S2_S2_iiiif
.extern .shared .align 16 .b8 shared_mem[];

.visible .entry _Z28flash_attn_v2_forward_kernelPK6__halfS1_S1_PS_S2_S2_iiiif(
	.param .u64 .ptr .align 1 _Z28flash_attn_v2_forward_kernelPK6__halfS1_S1_PS_S2_S2_iiiif_param_0,
	.param .u64 .ptr .align 1 _Z28flash_attn_v2_forward_kernelPK6__halfS1_S1_PS_S2_S2_iiiif_param_1,
	.param .u64 .ptr .align 1 _Z28flash_attn_v2_forward_kernelPK6__halfS1_S1_PS_S2_S2_iiiif_param_2,
	.param .u64 .ptr .align 1 _Z28flash_attn_v2_forward_kernelPK6__halfS1_S1_PS_S2_S2_iiiif_param_3,
	.param .u64 .ptr .align 1 _Z28flash_attn_v2_forward_kernelPK6__halfS1_S1_PS_S2_S2_iiiif_param_4,
	.param .u64 .ptr .align 1 _Z28flash_attn_v2_forward_kernelPK6__halfS1_S1_PS_S2_S2_iiiif_param_5,
	.param .u32 _Z28flash_attn_v2_forward_kernelPK6__halfS1_S1_PS_S2_S2_iiiif_param_6,
	.param .u32 _Z28flash_attn_v2_forward_kernelPK6__halfS1_S1_PS_S2_S2_iiiif_param_7,
	.param .u32 _Z28flash_attn_v2_forward_kernelPK6__halfS1_S1_PS_S2_S2_iiiif_param_8,
	.param .u32 _Z28flash_attn_v2_forward_kernelPK6__halfS1_S1_PS_S2_S2_iiiif_param_9,
	.param .f32 _Z28flash_attn_v2_forward_kernelPK6__halfS1_S1_PS_S2_S2_iiiif_param_10
)
{
	.reg .pred 	%p<80>;
	.reg .b16 	%rs<723>;
	.reg .b32 	%r<250>;
	.reg .b32 	%f<44>;
	.reg .b64 	%rd<60>;
	.reg .b64 	%fd<3>;

	ld.param.u64 	%rd9, [_Z28flash_attn_v2_forward_kernelPK6__halfS1_S1_PS_S2_S2_iiiif_param_0];
	ld.param.u64 	%rd10, [_Z28flash_attn_v2_forward_kernelPK6__halfS1_S1_PS_S2_S2_iiiif_param_1];
	ld.param.u64 	%rd11, [_Z28flash_attn_v2_forward_kernelPK6__halfS1_S1_PS_S2_S2_iiiif_param_2];
	ld.param.u64 	%rd7, [_Z28flash_attn_v2_forward_kernelPK6__halfS1_S1_PS_S2_S2_iiiif_param_4];
	ld.param.u32 	%r96, [_Z28flash_attn_v2_forward_kernelPK6__halfS1_S1_PS_S2_S2_iiiif_param_7];
	ld.param.u32 	%r98, [_Z28flash_attn_v2_forward_kernelPK6__halfS1_S1_PS_S2_S2_iiiif_param_8];
	ld.param.u32 	%r97, [_Z28flash_attn_v2_forward_kernelPK6__halfS1_S1_PS_S2_S2_iiiif_param_9];
	ld.param.f32 	%f8, [_Z28flash_attn_v2_forward_kernelPK6__halfS1_S1_PS_S2_S2_iiiif_param_10];
	cvta.to.global.u64 	%rd1, %rd11;
	cvta.to.global.u64 	%rd2, %rd10;
	cvta.to.global.u64 	%rd3, %rd9;
	mov.u32 	%r99, %ctaid.y;
	mov.u32 	%r100, %ctaid.z;
	mov.u32 	%r1, %tid.x;
	shl.b32 	%r2, %r97, 8;
	mad.lo.s32 	%r101, %r98, %r100, %r99;
	mul.lo.s32 	%r3, %r101, %r96;
	mul.lo.s32 	%r4, %r3, %r97;
	setp.ge.s32 	%p3, %r1, %r97;
	@%p3 bra 	$L__BB0_110;
	mov.f64 	%fd1, 0dC0C3880000000000;
	// begin inline asm
	{  cvt.rn.f16.f64 %rs699, %fd1;}

	// end inline asm
	mov.f64 	%fd2, 0d0000000000000000;
	// begin inline asm
	{  cvt.rn.f16.f64 %rs83, %fd2;}

	// end inline asm
	setp.lt.s32 	%p4, %r96, 1;
	mov.u16 	%rs698, %rs83;
	@%p4 bra 	$L__BB0_38;
	setp.gt.u32 	%p5, %r1, 127;
	mul.lo.s32 	%r5, %r97, %r1;
	add.s32 	%r6, %r4, %r5;
	add.s32 	%r7, %r97, -1;
	and.b32  	%r8, %r97, 7;
	add.s32 	%r9, %r8, -1;
	and.b32  	%r10, %r97, 3;
	and.b32  	%r11, %r97, 15;
	add.s32 	%r12, %r11, -1;
	and.b32  	%r13, %r97, 2147483640;
	and.b32  	%r104, %r97, 1;
	setp.eq.b32 	%p6, %r104, 1;
	not.pred 	%p7, %p6;
	or.pred  	%p1, %p7, %p5;
	and.b32  	%r14, %r97, 2147483632;
	mov.b32 	%r224, 0;
	mov.u32 	%r223, %r96;
	mov.u16 	%rs698, %rs83;
$L__BB0_3:
	add.s32 	%r29, %r224, %r1;
	setp.ge.s32 	%p8, %r29, %r96;
	@%p8 bra 	$L__BB0_21;
	setp.lt.u32 	%p9, %r7, 7;
	add.s32 	%r106, %r29, %r3;
	mul.lo.s32 	%r30, %r106, %r97;
	mov.b32 	%r227, 0;
	@%p9 bra 	$L__BB0_9;
	mov.b32 	%r225, 0;
$L__BB0_6:
	.pragma "nounroll";
	setp.gt.u32 	%p10, %r1, 127;
	@%p10 bra 	$L__BB0_8;
	add.s32 	%r108, %r225, %r5;
	shl.b32 	%r109, %r108, 1;
	mov.u32 	%r110, shared_mem;
	add.s32 	%r111, %r110, %r109;
	add.s32 	%r112, %r225, %r30;
	mul.wide.s32 	%rd12, %r112, 2;
	add.s64 	%rd13, %rd2, %rd12;
	ld.global.u16 	%rs84, [%rd13];
	st.shared.u16 	[%r111], %rs84;
	add.s32 	%r113, %r111, %r2;
	add.s64 	%rd14, %rd1, %rd12;
	ld.global.u16 	%rs85, [%rd14];
	st.shared.u16 	[%r113], %rs85;
	ld.global.u16 	%rs86, [%rd13+2];
	st.shared.u16 	[%r111+2], %rs86;
	ld.global.u16 	%rs87, [%rd14+2];
	st.shared.u16 	[%r113+2], %rs87;
	ld.global.u16 	%rs88, [%rd13+4];
	st.shared.u16 	[%r111+4], %rs88;
	ld.global.u16 	%rs89, [%rd14+4];
	st.shared.u16 	[%r113+4], %rs89;
	ld.global.u16 	%rs90, [%rd13+6];
	st.shared.u16 	[%r111+6], %rs90;
	ld.global.u16 	%rs91, [%rd14+6];
	st.shared.u16 	[%r113+6], %rs91;
	ld.global.u16 	%rs92, [%rd13+8];
	st.shared.u16 	[%r111+8], %rs92;
	ld.global.u16 	%rs93, [%rd14+8];
	st.shared.u16 	[%r113+8], %rs93;
	ld.global.u16 	%rs94, [%rd13+10];
	st.shared.u16 	[%r111+10], %rs94;
	ld.global.u16 	%rs95, [%rd14+10];
	st.shared.u16 	[%r113+10], %rs95;
	ld.global.u16 	%rs96, [%rd13+12];
	st.shared.u16 	[%r111+12], %rs96;
	ld.global.u16 	%rs97, [%rd14+12];
	st.shared.u16 	[%r113+12], %rs97;
	ld.global.u16 	%rs98, [%rd13+14];
	st.shared.u16 	[%r111+14], %rs98;
	ld.global.u16 	%rs99, [%rd14+14];
	st.shared.u16 	[%r113+14], %rs99;
$L__BB0_8:
	add.s32 	%r225, %r225, 8;
	setp.ne.s32 	%p11, %r225, %r13;
	mov.u32 	%r227, %r13;
	@%p11 bra 	$L__BB0_6;
$L__BB0_9:
	setp.eq.s32 	%p12, %r8, 0;
	@%p12 bra 	$L__BB0_21;
	setp.lt.u32 	%p13, %r9, 3;
	@%p13 bra 	$L__BB0_14;
	setp.gt.u32 	%p14, %r1, 127;
	@%p14 bra 	$L__BB0_13;
	add.s32 	%r114, %r227, %r5;
	shl.b32 	%r115, %r114, 1;
	mov.u32 	%r116, shared_mem;
	add.s32 	%r117, %r116, %r115;
	add.s32 	%r118, %r227, %r30;
	mul.wide.s32 	%rd15, %r118, 2;
	add.s64 	%rd16, %rd2, %rd15;
	ld.global.u16 	%rs100, [%rd16];
	st.shared.u16 	[%r117], %rs100;
	add.s32 	%r119, %r117, %r2;
	add.s64 	%rd17, %rd1, %rd15;
	ld.global.u16 	%rs101, [%rd17];
	st.shared.u16 	[%r119], %rs101;
	ld.global.u16 	%rs102, [%rd16+2];
	st.shared.u16 	[%r117+2], %rs102;
	ld.global.u16 	%rs103, [%rd17+2];
	st.shared.u16 	[%r119+2], %rs103;
	ld.global.u16 	%rs104, [%rd16+4];
	st.shared.u16 	[%r117+4], %rs104;
	ld.global.u16 	%rs105, [%rd17+4];
	st.shared.u16 	[%r119+4], %rs105;
	ld.global.u16 	%rs106, [%rd16+6];
	st.shared.u16 	[%r117+6], %rs106;
	ld.global.u16 	%rs107, [%rd17+6];
	st.shared.u16 	[%r119+6], %rs107;
$L__BB0_13:
	add.s32 	%r227, %r227, 4;
$L__BB0_14:
	setp.eq.s32 	%p15, %r10, 0;
	@%p15 bra 	$L__BB0_21;
	setp.eq.s32 	%p16, %r10, 1;
	@%p16 bra 	$L__BB0_19;
	setp.gt.u32 	%p17, %r1, 127;
	@%p17 bra 	$L__BB0_18;
	add.s32 	%r120, %r227, %r5;
	shl.b32 	%r121, %r120, 1;
	mov.u32 	%r122, shared_mem;
	add.s32 	%r123, %r122, %r121;
	add.s32 	%r124, %r227, %r30;
	mul.wide.s32 	%rd18, %r124, 2;
	add.s64 	%rd19, %rd2, %rd18;
	ld.global.u16 	%rs108, [%rd19];
	st.shared.u16 	[%r123], %rs108;
	add.s32 	%r125, %r123, %r2;
	add.s64 	%rd20, %rd1, %rd18;
	ld.global.u16 	%rs109, [%rd20];
	st.shared.u16 	[%r125], %rs109;
	ld.global.u16 	%rs110, [%rd19+2];
	st.shared.u16 	[%r123+2], %rs110;
	ld.global.u16 	%rs111, [%rd20+2];
	st.shared.u16 	[%r125+2], %rs111;
$L__BB0_18:
	add.s32 	%r227, %r227, 2;
$L__BB0_19:
	@%p1 bra 	$L__BB0_21;
	add.s32 	%r126, %r227, %r5;
	shl.b32 	%r127, %r126, 1;
	mov.u32 	%r128, shared_mem;
	add.s32 	%r129, %r128, %r127;
	add.s32 	%r130, %r227, %r30;
	mul.wide.s32 	%rd21, %r130, 2;
	add.s64 	%rd22, %rd2, %rd21;
	ld.global.u16 	%rs112, [%rd22];
	st.shared.u16 	[%r129], %rs112;
	add.s32 	%r131, %r129, %r2;
	add.s64 	%rd23, %rd1, %rd21;
	ld.global.u16 	%rs113, [%rd23];
	st.shared.u16 	[%r131], %rs113;
$L__BB0_21:
	bar.sync 	0;
	setp.le.s32 	%p18, %r96, %r224;
	@%p18 bra 	$L__BB0_37;
	// begin inline asm
	{  cvt.rn.f16.f32 %rs114, %f8;}

	// end inline asm
	min.s32 	%r133, %r223, 128;
	max.s32 	%r38, %r133, 1;
	mov.b32 	%r229, 0;
$L__BB0_23:
	mov.u16 	%rs8, %rs699;
	setp.lt.u32 	%p19, %r7, 15;
	mul.lo.s32 	%r40, %r229, %r97;
	mov.b32 	%r232, 0;
	mov.u16 	%rs697, %rs83;
	@%p19 bra 	$L__BB0_26;
	mov.b32 	%r230, 0;
	mov.u16 	%rs697, %rs83;
$L__BB0_25:
	.pragma "nounroll";
	add.s32 	%r136, %r6, %r230;
	mul.wide.s32 	%rd24, %r136, 2;
	add.s64 	%rd25, %rd3, %rd24;
	add.s32 	%r137, %r230, %r40;
	shl.b32 	%r138, %r137, 1;
	mov.u32 	%r139, shared_mem;
	add.s32 	%r140, %r139, %r138;
	ld.global.u16 	%rs117, [%rd25];
	ld.shared.u16 	%rs118, [%r140];
	// begin inline asm
	{mul.f16 %rs116,%rs117,%rs118;
}
	// end inline asm
	// begin inline asm
	{add.f16 %rs119,%rs697,%rs116;
}
	// end inline asm
	ld.global.u16 	%rs123, [%rd25+2];
	ld.shared.u16 	%rs124, [%r140+2];
	// begin inline asm
	{mul.f16 %rs122,%rs123,%rs124;
}
	// end inline asm
	// begin inline asm
	{add.f16 %rs125,%rs119,%rs122;
}
	// end inline asm
	ld.global.u16 	%rs129, [%rd25+4];
	ld.shared.u16 	%rs130, [%r140+4];
	// begin inline asm
	{mul.f16 %rs128,%rs129,%rs130;
}
	// end inline asm
	// begin inline asm
	{add.f16 %rs131,%rs125,%rs128;
}
	// end inline asm
	ld.global.u16 	%rs135, [%rd25+6];
	ld.shared.u16 	%rs136, [%r140+6];
	// begin inline asm
	{mul.f16 %rs134,%rs135,%rs136;
}
	// end inline asm
	// begin inline asm
	{add.f16 %rs137,%rs131,%rs134;
}
	// end inline asm
	ld.global.u16 	%rs141, [%rd25+8];
	ld.shared.u16 	%rs142, [%r140+8];
	// begin inline asm
	{mul.f16 %rs140,%rs141,%rs142;
}
	// end inline asm
	// begin inline asm
	{add.f16 %rs143,%rs137,%rs140;
}
	// end inline asm
	ld.global.u16 	%rs147, [%rd25+10];
	ld.shared.u16 	%rs148, [%r140+10];
	// begin inline asm
	{mul.f16 %rs146,%rs147,%rs148;
}
	// end inline asm
	// begin inline asm
	{add.f16 %rs149,%rs143,%rs146;
}
	// end inline asm
	ld.global.u16 	%rs153, [%rd25+12];
	ld.shared.u16 	%rs154, [%r140+12];
	// begin inline asm
	{mul.f16 %rs152,%rs153,%rs154;
}
	// end inline asm
	// begin inline asm
	{add.f16 %rs155,%rs149,%rs152;
}
	// end inline asm
	ld.global.u16 	%rs159, [%rd25+14];
	ld.shared.u16 	%rs160, [%r140+14];
	// begin inline asm
	{mul.f16 %rs158,%rs159,%rs160;
}
	// end inline asm
	// begin inline asm
	{add.f16 %rs161,%rs155,%rs158;
}
	// end inline asm
	ld.global.u16 	%rs165, [%rd25+16];
	ld.shared.u16 	%rs166, [%r140+16];
	// begin inline asm
	{mul.f16 %rs164,%rs165,%rs166;
}
	// end inline asm
	// begin inline asm
	{add.f16 %rs167,%rs161,%rs164;
}
	// end inline asm
	ld.global.u16 	%rs171, [%rd25+18];
	ld.shared.u16 	%rs172, [%r140+18];
	// begin inline asm
	{mul.f16 %rs170,%rs171,%rs172;
}
	// end inline asm
	// begin inline asm
	{add.f16 %rs173,%rs167,%rs170;
}
	// end inline asm
	ld.global.u16 	%rs177, [%rd25+20];
	ld.shared.u16 	%rs178, [%r140+20];
	// begin inline asm
	{mul.f16 %rs176,%rs177,%rs178;
}
	// end inline asm
	// begin inline asm
	{add.f16 %rs179,%rs173,%rs176;
}
	// end inline asm
	ld.global.u16 	%rs183, [%rd25+22];
	ld.shared.u16 	%rs184, [%r140+22];
	// begin inline asm
	{mul.f16 %rs182,%rs183,%rs184;
}
	// end inline asm
	// begin inline asm
	{add.f16 %rs185,%rs179,%rs182;
}
	// end inline asm
	ld.global.u16 	%rs189, [%rd25+24];
	ld.shared.u16 	%rs190, [%r140+24];
	// begin inline asm
	{mul.f16 %rs188,%rs189,%rs190;
}
	// end inline asm
	// begin inline asm
	{add.f16 %rs191,%rs185,%rs188;
}
	// end inline asm
	ld.global.u16 	%rs195, [%rd25+26];
	ld.shared.u16 	%rs196, [%r140+26];
	// begin inline asm
	{mul.f16 %rs194,%rs195,%rs196;
}
	// end inline asm
	// begin inline asm
	{add.f16 %rs197,%rs191,%rs194;
}
	// end inline asm
	ld.global.u16 	%rs201, [%rd25+28];
	ld.shared.u16 	%rs202, [%r140+28];
	// begin inline asm
	{mul.f16 %rs200,%rs201,%rs202;
}
	// end inline asm
	// begin inline asm
	{add.f16 %rs203,%rs197,%rs200;
}
	// end inline asm
	ld.global.u16 	%rs207, [%rd25+30];
	ld.shared.u16 	%rs208, [%r140+30];
	// begin inline asm
	{mul.f16 %rs206,%rs207,%rs208;
}
	// end inline asm
	// begin inline asm
	{add.f16 %rs697,%rs203,%rs206;
}
	// end inline asm
	add.s32 	%r230, %r230, 16;
	setp.ne.s32 	%p20, %r230, %r14;
	mov.u32 	%r232, %r14;
	@%p20 bra 	$L__BB0_25;
$L__BB0_26:
	setp.eq.s32 	%p21, %r11, 0;
	@%p21 bra 	$L__BB0_36;
	setp.lt.u32 	%p22, %r12, 7;
	@%p22 bra 	$L__BB0_29;
	add.s32 	%r141, %r6, %r232;
	mul.wide.s32 	%rd26, %r141, 2;
	add.s64 	%rd27, %rd3, %rd26;
	add.s32 	%r142, %r232, %r40;
	shl.b32 	%r143, %r142, 1;
	mov.u32 	%r144, shared_mem;
	add.s32 	%r145, %r144, %r143;
	ld.global.u16 	%rs214, [%rd27];
	ld.shared.u16 	%rs215, [%r145];
	// begin inline asm
	{mul.f16 %rs213,%rs214,%rs215;
}
	// end inline asm
	// begin inline asm
	{add.f16 %rs216,%rs697,%rs213;
}
	// end inline asm
	ld.global.u16 	%rs220, [%rd27+2];
	ld.shared.u16 	%rs221, [%r145+2];
	// begin inline asm
	{mul.f16 %rs219,%rs220,%rs221;
}
	// end inline asm
	// begin inline asm
	{add.f16 %rs222,%rs216,%rs219;
}
	// end inline asm
	ld.global.u16 	%rs226, [%rd27+4];
	ld.shared.u16 	%rs227, [%r145+4];
	// begin inline asm
	{mul.f16 %rs225,%rs226,%rs227;
}
	// end inline asm
	// begin inline asm
	{add.f16 %rs228,%rs222,%rs225;
}
	// end inline asm
	ld.global.u16 	%rs232, [%rd27+6];
	ld.shared.u16 	%rs233, [%r145+6];
	// begin inline asm
	{mul.f16 %rs231,%rs232,%rs233;
}
	// end inline asm
	// begin inline asm
	{add.f16 %rs234,%rs228,%rs231;
}
	// end inline asm
	ld.global.u16 	%rs238, [%rd27+8];
	ld.shared.u16 	%rs239, [%r145+8];
	// begin inline asm
	{mul.f16 %rs237,%rs238,%rs239;
}
	// end inline asm
	// begin inline asm
	{add.f16 %rs240,%rs234,%rs237;
}
	// end inline asm
	ld.global.u16 	%rs244, [%rd27+10];
	ld.shared.u16 	%rs245, [%r145+10];
	// begin inline asm
	{mul.f16 %rs243,%rs244,%rs245;
}
	// end inline asm
	// begin inline asm
	{add.f16 %rs246,%rs240,%rs243;
}
	// end inline asm
	ld.global.u16 	%rs250, [%rd27+12];
	ld.shared.u16 	%rs251, [%r145+12];
	// begin inline asm
	{mul.f16 %rs249,%rs250,%rs251;
}
	// end inline asm
	// begin inline asm
	{add.f16 %rs252,%rs246,%rs249;
}
	// end inline asm
	ld.global.u16 	%rs256, [%rd27+14];
	ld.shared.u16 	%rs257, [%r145+14];
	// begin inline asm
	{mul.f16 %rs255,%rs256,%rs257;
}
	// end inline asm
	// begin inline asm
	{add.f16 %rs697,%rs252,%rs255;
}
	// end inline asm
	add.s32 	%r232, %r232, 8;
$L__BB0_29:
	setp.eq.s32 	%p23, %r8, 0;
	@%p23 bra 	$L__BB0_36;
	setp.lt.u32 	%p24, %r9, 3;
	@%p24 bra 	$L__BB0_32;
	add.s32 	%r146, %r6, %r232;
	mul.wide.s32 	%rd28, %r146, 2;
	add.s64 	%rd29, %rd3, %rd28;
	add.s32 	%r147, %r232, %r40;
	shl.b32 	%r148, %r147, 1;
	mov.u32 	%r149, shared_mem;
	add.s32 	%r150, %r149, %r148;
	ld.global.u16 	%rs263, [%rd29];
	ld.shared.u16 	%rs264, [%r150];
	// begin inline asm
	{mul.f16 %rs262,%rs263,%rs264;
}
	// end inline asm
	// begin inline asm
	{add.f16 %rs265,%rs697,%rs262;
}
	// end inline asm
	ld.global.u16 	%rs269, [%rd29+2];
	ld.shared.u16 	%rs270, [%r150+2];
	// begin inline asm
	{mul.f16 %rs268,%rs269,%rs270;
}
	// end inline asm
	// begin inline asm
	{add.f16 %rs271,%rs265,%rs268;
}
	// end inline asm
	ld.global.u16 	%rs275, [%rd29+4];
	ld.shared.u16 	%rs276, [%r150+4];
	// begin inline asm
	{mul.f16 %rs274,%rs275,%rs276;
}
	// end inline asm
	// begin inline asm
	{add.f16 %rs277,%rs271,%rs274;
}
	// end inline asm
	ld.global.u16 	%rs281, [%rd29+6];
	ld.shared.u16 	%rs282, [%r150+6];
	// begin inline asm
	{mul.f16 %rs280,%rs281,%rs282;
}
	// end inline asm
	// begin inline asm
	{add.f16 %rs697,%rs277,%rs280;
}
	// end inline asm
	add.s32 	%r232, %r232, 4;
$L__BB0_32:
	setp.eq.s32 	%p25, %r10, 0;
	@%p25 bra 	$L__BB0_36;
	setp.eq.s32 	%p26, %r10, 1;
	add.s32 	%r151, %r6, %r232;
	mul.wide.s32 	%rd30, %r151, 2;
	add.s64 	%rd4, %rd3, %rd30;
	add.s32 	%r152, %r232, %r40;
	shl.b32 	%r153, %r152, 1;
	mov.u32 	%r154, shared_mem;
	add.s32 	%r48, %r154, %r153;
	ld.global.u16 	%rs287, [%rd4];
	ld.shared.u16 	%rs288, [%r48];
	// begin inline asm
	{mul.f16 %rs286,%rs287,%rs288;
}
	// end inline asm
	// begin inline asm
	{add.f16 %rs697,%rs697,%rs286;
}
	// end inline asm
	@%p26 bra 	$L__BB0_36;
	setp.eq.s32 	%p27, %r10, 2;
	ld.global.u16 	%rs293, [%rd4+2];
	ld.shared.u16 	%rs294, [%r48+2];
	// begin inline asm
	{mul.f16 %rs292,%rs293,%rs294;
}
	// end inline asm
	// begin inline asm
	{add.f16 %rs697,%rs697,%rs292;
}
	// end inline asm
	@%p27 bra 	$L__BB0_36;
	ld.global.u16 	%rs299, [%rd4+4];
	ld.shared.u16 	%rs300, [%r48+4];
	// begin inline asm
	{mul.f16 %rs298,%rs299,%rs300;
}
	// end inline asm
	// begin inline asm
	{add.f16 %rs697,%rs697,%rs298;
}
	// end inline asm
$L__BB0_36:
	// begin inline asm
	{mul.f16 %rs304,%rs697,%rs114;
}
	// end inline asm
	// begin inline asm
	{  cvt.f32.f16 %f10, %rs8;}

	// end inline asm
	// begin inline asm
	{  cvt.f32.f16 %f11, %rs304;}

	// end inline asm
	max.f32 	%f12, %f10, %f11;
	// begin inline asm
	{  cvt.rn.f16.f32 %rs699, %f12;}

	// end inline asm
	// begin inline asm
	{sub.f16 %rs310,%rs8,%rs699;
}
	// end inline asm
	// begin inline asm
	{mul.f16 %rs313,%rs310,%rs698;
}
	// end inline asm
	// begin inline asm
	{.reg.b32         f, C, nZ;       
 .reg.b16         h,r;            
  mov.b16         h,%rs313;           
  cvt.f32.f16     f,h;            
  mov.b32         C, 0x3fb8aa3bU; 
  mov.b32         nZ, 0x80000000U;
  fma.rn.f32      f,f,C,nZ;       
  ex2.approx.ftz.f32  f,f;        
  cvt.rn.f16.f32      r,f;        
{.reg.b16 spc, ulp, p;
  mov.b16 spc,0X1F79U;
  mov.b16 ulp,0x9400U;
  set.eq.f16.f16 p,h, spc;
  fma.rn.f16 r,p,ulp,r;
}
{.reg.b16 spc, ulp, p;
  mov.b16 spc,0X25CFU;
  mov.b16 ulp,0x9400U;
  set.eq.f16.f16 p,h, spc;
  fma.rn.f16 r,p,ulp,r;
}
{.reg.b16 spc, ulp, p;
  mov.b16 spc,0XC13BU;
  mov.b16 ulp,0x0400U;
  set.eq.f16.f16 p,h, spc;
  fma.rn.f16 r,p,ulp,r;
}
{.reg.b16 spc, ulp, p;
  mov.b16 spc,0XC1EFU;
  mov.b16 ulp,0x0200U;
  set.eq.f16.f16 p,h, spc;
  fma.rn.f16 r,p,ulp,r;
}
  mov.b16         %rs316,r;           
}
	// end inline asm
	// begin inline asm
	{sub.f16 %rs318,%rs304,%rs699;
}
	// end inline asm
	// begin inline asm
	{.reg.b32         f, C, nZ;       
 .reg.b16         h,r;            
  mov.b16         h,%rs318;           
  cvt.f32.f16     f,h;            
  mov.b32         C, 0x3fb8aa3bU; 
  mov.b32         nZ, 0x80000000U;
  fma.rn.f32      f,f,C,nZ;       
  ex2.approx.ftz.f32  f,f;        
  cvt.rn.f16.f32      r,f;        
{.reg.b16 spc, ulp, p;
  mov.b16 spc,0X1F79U;
  mov.b16 ulp,0x9400U;
  set.eq.f16.f16 p,h, spc;
  fma.rn.f16 r,p,ulp,r;
}
{.reg.b16 spc, ulp, p;
  mov.b16 spc,0X25CFU;
  mov.b16 ulp,0x9400U;
  set.eq.f16.f16 p,h, spc;
  fma.rn.f16 r,p,ulp,r;
}
{.reg.b16 spc, ulp, p;
  mov.b16 spc,0XC13BU;
  mov.b16 ulp,0x0400U;
  set.eq.f16.f16 p,h, spc;
  fma.rn.f16 r,p,ulp,r;
}
{.reg.b16 spc, ulp, p;
  mov.b16 spc,0XC1EFU;
  mov.b16 ulp,0x0200U;
  set.eq.f16.f16 p,h, spc;
  fma.rn.f16 r,p,ulp,r;
}
  mov.b16         %rs321,r;           
}
	// end inline asm
	// begin inline asm
	{mul.f16 %rs323,%rs316,%rs698;
}
	// end inline asm
	// begin inline asm
	{add.f16 %rs698,%rs323,%rs321;
}
	// end inline asm
	add.s32 	%r229, %r229, 1;
	setp.ne.s32 	%p28, %r229, %r38;
	@%p28 bra 	$L__BB0_23;
$L__BB0_37:
	bar.sync 	0;
	add.s32 	%r224, %r224, 128;
	setp.lt.s32 	%p29, %r224, %r96;
	add.s32 	%r223, %r223, -128;
	@%p29 bra 	$L__BB0_3;
$L__BB0_38:
	setp.lt.s32 	%p30, %r96, 1;
	mov.u16 	%rs721, %rs83;
	@%p30 bra 	$L__BB0_108;
	mov.u32 	%r156, shared_mem;
	add.s32 	%r15, %r156, %r2;
	setp.gt.u32 	%p31, %r1, 127;
	mul.lo.s32 	%r16, %r97, %r1;
	add.s32 	%r17, %r4, %r16;
	add.s32 	%r18, %r97, -1;
	and.b32  	%r19, %r97, 7;
	add.s32 	%r20, %r19, -1;
	and.b32  	%r21, %r97, 3;
	and.b32  	%r22, %r97, 15;
	and.b32  	%r23, %r97, 2147483640;
	and.b32  	%r158, %r97, 1;
	setp.eq.b32 	%p32, %r158, 1;
	not.pred 	%p33, %p32;
	or.pred  	%p2, %p33, %p31;
	and.b32  	%r24, %r97, 2147483632;
	neg.s32 	%r25, %r23;
	shl.b32 	%r159, %r1, 1;
	add.s32 	%r160, %r159, 256;
	mad.lo.s32 	%r161, %r97, %r160, %r156;
	add.s32 	%r26, %r161, 8;
	mov.b32 	%r235, 0;
	mov.u32 	%r234, %r96;
	mov.u16 	%rs721, %rs83;
$L__BB0_40:
	min.s32 	%r162, %r234, 128;
	max.s32 	%r54, %r162, 1;
	add.s32 	%r55, %r235, %r1;
	setp.ge.s32 	%p34, %r55, %r96;
	@%p34 bra 	$L__BB0_59;
	setp.lt.s32 	%p35, %r97, 1;
	add.s32 	%r163, %r55, %r3;
	mul.lo.s32 	%r56, %r163, %r97;
	@%p35 bra 	$L__BB0_59;
	setp.lt.u32 	%p36, %r18, 7;
	mov.b32 	%r241, 0;
	@%p36 bra 	$L__BB0_47;
	shl.b32 	%r165, %r16, 1;
	mov.u32 	%r166, shared_mem;
	add.s32 	%r167, %r165, %r166;
	add.s32 	%r238, %r167, 8;
	mov.u32 	%r236, %r56;
	mov.u32 	%r237, %r26;
	mov.u32 	%r239, %r25;
$L__BB0_44:
	.pragma "nounroll";
	@%p31 bra 	$L__BB0_46;
	mul.wide.s32 	%rd31, %r236, 2;
	add.s64 	%rd32, %rd2, %rd31;
	add.s64 	%rd33, %rd1, %rd31;
	ld.global.u16 	%rs329, [%rd32];
	st.shared.u16 	[%r238+-8], %rs329;
	ld.global.u16 	%rs330, [%rd33];
	st.shared.u16 	[%r237+-8], %rs330;
	ld.global.u16 	%rs331, [%rd32+2];
	st.shared.u16 	[%r238+-6], %rs331;
	ld.global.u16 	%rs332, [%rd33+2];
	st.shared.u16 	[%r237+-6], %rs332;
	ld.global.u16 	%rs333, [%rd32+4];
	st.shared.u16 	[%r238+-4], %rs333;
	ld.global.u16 	%rs334, [%rd33+4];
	st.shared.u16 	[%r237+-4], %rs334;
	ld.global.u16 	%rs335, [%rd32+6];
	st.shared.u16 	[%r238+-2], %rs335;
	ld.global.u16 	%rs336, [%rd33+6];
	st.shared.u16 	[%r237+-2], %rs336;
	ld.global.u16 	%rs337, [%rd32+8];
	st.shared.u16 	[%r238], %rs337;
	ld.global.u16 	%rs338, [%rd33+8];
	st.shared.u16 	[%r237], %rs338;
	ld.global.u16 	%rs339, [%rd32+10];
	st.shared.u16 	[%r238+2], %rs339;
	ld.global.u16 	%rs340, [%rd33+10];
	st.shared.u16 	[%r237+2], %rs340;
	ld.global.u16 	%rs341, [%rd32+12];
	st.shared.u16 	[%r238+4], %rs341;
	ld.global.u16 	%rs342, [%rd33+12];
	st.shared.u16 	[%r237+4], %rs342;
	ld.global.u16 	%rs343, [%rd32+14];
	st.shared.u16 	[%r238+6], %rs343;
	ld.global.u16 	%rs344, [%rd33+14];
	st.shared.u16 	[%r237+6], %rs344;
$L__BB0_46:
	add.s32 	%r239, %r239, 8;
	add.s32 	%r238, %r238, 16;
	add.s32 	%r237, %r237, 16;
	add.s32 	%r236, %r236, 8;
	setp.ne.s32 	%p38, %r239, 0;
	mov.u32 	%r241, %r23;
	@%p38 bra 	$L__BB0_44;
$L__BB0_47:
	setp.eq.s32 	%p39, %r19, 0;
	@%p39 bra 	$L__BB0_59;
	setp.lt.u32 	%p40, %r20, 3;
	@%p40 bra 	$L__BB0_52;
	@%p31 bra 	$L__BB0_51;
	add.s32 	%r168, %r241, %r16;
	shl.b32 	%r169, %r168, 1;
	mov.u32 	%r170, shared_mem;
	add.s32 	%r171, %r170, %r169;
	add.s32 	%r172, %r241, %r56;
	mul.wide.s32 	%rd34, %r172, 2;
	add.s64 	%rd35, %rd2, %rd34;
	ld.global.u16 	%rs345, [%rd35];
	st.shared.u16 	[%r171], %rs345;
	add.s32 	%r173, %r171, %r2;
	add.s64 	%rd36, %rd1, %rd34;
	ld.global.u16 	%rs346, [%rd36];
	st.shared.u16 	[%r173], %rs346;
	ld.global.u16 	%rs347, [%rd35+2];
	st.shared.u16 	[%r171+2], %rs347;
	ld.global.u16 	%rs348, [%rd36+2];
	st.shared.u16 	[%r173+2], %rs348;
	ld.global.u16 	%rs349, [%rd35+4];
	st.shared.u16 	[%r171+4], %rs349;
	ld.global.u16 	%rs350, [%rd36+4];
	st.shared.u16 	[%r173+4], %rs350;
	ld.global.u16 	%rs351, [%rd35+6];
	st.shared.u16 	[%r171+6], %rs351;
	ld.global.u16 	%rs352, [%rd36+6];
	st.shared.u16 	[%r173+6], %rs352;
$L__BB0_51:
	add.s32 	%r241, %r241, 4;
$L__BB0_52:
	setp.eq.s32 	%p42, %r21, 0;
	@%p42 bra 	$L__BB0_59;
	setp.eq.s32 	%p43, %r21, 1;
	@%p43 bra 	$L__BB0_57;
	@%p31 bra 	$L__BB0_56;
	add.s32 	%r174, %r241, %r16;
	shl.b32 	%r175, %r174, 1;
	mov.u32 	%r176, shared_mem;
	add.s32 	%r177, %r176, %r175;
	add.s32 	%r178, %r241, %r56;
	mul.wide.s32 	%rd37, %r178, 2;
	add.s64 	%rd38, %rd2, %rd37;
	ld.global.u16 	%rs353, [%rd38];
	st.shared.u16 	[%r177], %rs353;
	add.s32 	%r179, %r177, %r2;
	add.s64 	%rd39, %rd1, %rd37;
	ld.global.u16 	%rs354, [%rd39];
	st.shared.u16 	[%r179], %rs354;
	ld.global.u16 	%rs355, [%rd38+2];
	st.shared.u16 	[%r177+2], %rs355;
	ld.global.u16 	%rs356, [%rd39+2];
	st.shared.u16 	[%r179+2], %rs356;
$L__BB0_56:
	add.s32 	%r241, %r241, 2;
$L__BB0_57:
	@%p2 bra 	$L__BB0_59;
	add.s32 	%r180, %r241, %r16;
	shl.b32 	%r181, %r180, 1;
	mov.u32 	%r182, shared_mem;
	add.s32 	%r183, %r182, %r181;
	add.s32 	%r184, %r241, %r56;
	mul.wide.s32 	%rd40, %r184, 2;
	add.s64 	%rd41, %rd2, %rd40;
	ld.global.u16 	%rs357, [%rd41];
	st.shared.u16 	[%r183], %rs357;
	add.s32 	%r185, %r183, %r2;
	add.s64 	%rd42, %rd1, %rd40;
	ld.global.u16 	%rs358, [%rd42];
	st.shared.u16 	[%r185], %rs358;
$L__BB0_59:
	bar.sync 	0;
	setp.le.s32 	%p45, %r96, %r235;
	@%p45 bra 	$L__BB0_107;
	setp.lt.s32 	%p46, %r97, 1;
	// begin inline asm
	{  cvt.rn.f16.f32 %rs359, %f8;}

	// end inline asm
	// begin inline asm
	{  cvt.f32.f16 %f14, %rs698;}

	// end inline asm
	// begin inline asm
	{rcp.approx.ftz.f32 %f15, %f14;
}
	// end inline asm
	neg.f32 	%f2, %f14;
	@%p46 bra 	$L__BB0_79;
	mov.b32 	%r243, 0;
$L__BB0_62:
	setp.lt.u32 	%p66, %r18, 15;
	mul.lo.s32 	%r72, %r243, %r97;
	mov.b32 	%r246, 0;
	mov.u16 	%rs710, %rs83;
	@%p66 bra 	$L__BB0_65;
	mov.b32 	%r244, 0;
	mov.u16 	%rs710, %rs83;
$L__BB0_64:
	.pragma "nounroll";
	add.s32 	%r197, %r17, %r244;
	mul.wide.s32 	%rd43, %r197, 2;
	add.s64 	%rd44, %rd3, %rd43;
	add.s32 	%r198, %r244, %r72;
	shl.b32 	%r199, %r198, 1;
	mov.u32 	%r200, shared_mem;
	add.s32 	%r201, %r200, %r199;
	ld.global.u16 	%rs471, [%rd44];
	ld.shared.u16 	%rs472, [%r201];
	// begin inline asm
	{mul.f16 %rs470,%rs471,%rs472;
}
	// end inline asm
	// begin inline asm
	{add.f16 %rs473,%rs710,%rs470;
}
	// end inline asm
	ld.global.u16 	%rs477, [%rd44+2];
	ld.shared.u16 	%rs478, [%r201+2];
	// begin inline asm
	{mul.f16 %rs476,%rs477,%rs478;
}
	// end inline asm
	// begin inline asm
	{add.f16 %rs479,%rs473,%rs476;
}
	// end inline asm
	ld.global.u16 	%rs483, [%rd44+4];
	ld.shared.u16 	%rs484, [%r201+4];
	// begin inline asm
	{mul.f16 %rs482,%rs483,%rs484;
}
	// end inline asm
	// begin inline asm
	{add.f16 %rs485,%rs479,%rs482;
}
	// end inline asm
	ld.global.u16 	%rs489, [%rd44+6];
	ld.shared.u16 	%rs490, [%r201+6];
	// begin inline asm
	{mul.f16 %rs488,%rs489,%rs490;
}
	// end inline asm
	// begin inline asm
	{add.f16 %rs491,%rs485,%rs488;
}
	// end inline asm
	ld.global.u16 	%rs495, [%rd44+8];
	ld.shared.u16 	%rs496, [%r201+8];
	// begin inline asm
	{mul.f16 %rs494,%rs495,%rs496;
}
	// end inline asm
	// begin inline asm
	{add.f16 %rs497,%rs491,%rs494;
}
	// end inline asm
	ld.global.u16 	%rs501, [%rd44+10];
	ld.shared.u16 	%rs502, [%r201+10];
	// begin inline asm
	{mul.f16 %rs500,%rs501,%rs502;
}
	// end inline asm
	// begin inline asm
	{add.f16 %rs503,%rs497,%rs500;
}
	// end inline asm
	ld.global.u16 	%rs507, [%rd44+12];
	ld.shared.u16 	%rs508, [%r201+12];
	// begin inline asm
	{mul.f16 %rs506,%rs507,%rs508;
}
	// end inline asm
	// begin inline asm
	{add.f16 %rs509,%rs503,%rs506;
}
	// end inline asm
	ld.global.u16 	%rs513, [%rd44+14];
	ld.shared.u16 	%rs514, [%r201+14];
	// begin inline asm
	{mul.f16 %rs512,%rs513,%rs514;
}
	// end inline asm
	// begin inline asm
	{add.f16 %rs515,%rs509,%rs512;
}
	// end inline asm
	ld.global.u16 	%rs519, [%rd44+16];
	ld.shared.u16 	%rs520, [%r201+16];
	// begin inline asm
	{mul.f16 %rs518,%rs519,%rs520;
}
	// end inline asm
	// begin inline asm
	{add.f16 %rs521,%rs515,%rs518;
}
	// end inline asm
	ld.global.u16 	%rs525, [%rd44+18];
	ld.shared.u16 	%rs526, [%r201+18];
	// begin inline asm
	{mul.f16 %rs524,%rs525,%rs526;
}
	// end inline asm
	// begin inline asm
	{add.f16 %rs527,%rs521,%rs524;
}
	// end inline asm
	ld.global.u16 	%rs531, [%rd44+20];
	ld.shared.u16 	%rs532, [%r201+20];
	// begin inline asm
	{mul.f16 %rs530,%rs531,%rs532;
}
	// end inline asm
	// begin inline asm
	{add.f16 %rs533,%rs527,%rs530;
}
	// end inline asm
	ld.global.u16 	%rs537, [%rd44+22];
	ld.shared.u16 	%rs538, [%r201+22];
	// begin inline asm
	{mul.f16 %rs536,%rs537,%rs538;
}
	// end inline asm
	// begin inline asm
	{add.f16 %rs539,%rs533,%rs536;
}
	// end inline asm
	ld.global.u16 	%rs543, [%rd44+24];
	ld.shared.u16 	%rs544, [%r201+24];
	// begin inline asm
	{mul.f16 %rs542,%rs543,%rs544;
}
	// end inline asm
	// begin inline asm
	{add.f16 %rs545,%rs539,%rs542;
}
	// end inline asm
	ld.global.u16 	%rs549, [%rd44+26];
	ld.shared.u16 	%rs550, [%r201+26];
	// begin inline asm
	{mul.f16 %rs548,%rs549,%rs550;
}
	// end inline asm
	// begin inline asm
	{add.f16 %rs551,%rs545,%rs548;
}
	// end inline asm
	ld.global.u16 	%rs555, [%rd44+28];
	ld.shared.u16 	%rs556, [%r201+28];
	// begin inline asm
	{mul.f16 %rs554,%rs555,%rs556;
}
	// end inline asm
	// begin inline asm
	{add.f16 %rs557,%rs551,%rs554;
}
	// end inline asm
	ld.global.u16 	%rs561, [%rd44+30];
	ld.shared.u16 	%rs562, [%r201+30];
	// begin inline asm
	{mul.f16 %rs560,%rs561,%rs562;
}
	// end inline asm
	// begin inline asm
	{add.f16 %rs710,%rs557,%rs560;
}
	// end inline asm
	add.s32 	%r244, %r244, 16;
	setp.eq.s32 	%p67, %r244, %r24;
	mov.u32 	%r246, %r24;
	@%p67 bra 	$L__BB0_65;
	bra.uni 	$L__BB0_64;
$L__BB0_65:
	setp.eq.s32 	%p68, %r22, 0;
	@%p68 bra 	$L__BB0_75;
	add.s32 	%r202, %r22, -1;
	setp.lt.u32 	%p69, %r202, 7;
	@%p69 bra 	$L__BB0_68;
	add.s32 	%r203, %r17, %r246;
	mul.wide.s32 	%rd45, %r203, 2;
	add.s64 	%rd46, %rd3, %rd45;
	add.s32 	%r204, %r246, %r72;
	shl.b32 	%r205, %r204, 1;
	mov.u32 	%r206, shared_mem;
	add.s32 	%r207, %r206, %r205;
	ld.global.u16 	%rs568, [%rd46];
	ld.shared.u16 	%rs569, [%r207];
	// begin inline asm
	{mul.f16 %rs567,%rs568,%rs569;
}
	// end inline asm
	// begin inline asm
	{add.f16 %rs570,%rs710,%rs567;
}
	// end inline asm
	ld.global.u16 	%rs574, [%rd46+2];
	ld.shared.u16 	%rs575, [%r207+2];
	// begin inline asm
	{mul.f16 %rs573,%rs574,%rs575;
}
	// end inline asm
	// begin inline asm
	{add.f16 %rs576,%rs570,%rs573;
}
	// end inline asm
	ld.global.u16 	%rs580, [%rd46+4];
	ld.shared.u16 	%rs581, [%r207+4];
	// begin inline asm
	{mul.f16 %rs579,%rs580,%rs581;
}
	// end inline asm
	// begin inline asm
	{add.f16 %rs582,%rs576,%rs579;
}
	// end inline asm
	ld.global.u16 	%rs586, [%rd46+6];
	ld.shared.u16 	%rs587, [%r207+6];
	// begin inline asm
	{mul.f16 %rs585,%rs586,%rs587;
}
	// end inline asm
	// begin inline asm
	{add.f16 %rs588,%rs582,%rs585;
}
	// end inline asm
	ld.global.u16 	%rs592, [%rd46+8];
	ld.shared.u16 	%rs593, [%r207+8];
	// begin inline asm
	{mul.f16 %rs591,%rs592,%rs593;
}
	// end inline asm
	// begin inline asm
	{add.f16 %rs594,%rs588,%rs591;
}
	// end inline asm
	ld.global.u16 	%rs598, [%rd46+10];
	ld.shared.u16 	%rs599, [%r207+10];
	// begin inline asm
	{mul.f16 %rs597,%rs598,%rs599;
}
	// end inline asm
	// begin inline asm
	{add.f16 %rs600,%rs594,%rs597;
}
	// end inline asm
	ld.global.u16 	%rs604, [%rd46+12];
	ld.shared.u16 	%rs605, [%r207+12];
	// begin inline asm
	{mul.f16 %rs603,%rs604,%rs605;
}
	// end inline asm
	// begin inline asm
	{add.f16 %rs606,%rs600,%rs603;
}
	// end inline asm
	ld.global.u16 	%rs610, [%rd46+14];
	ld.shared.u16 	%rs611, [%r207+14];
	// begin inline asm
	{mul.f16 %rs609,%rs610,%rs611;
}
	// end inline asm
	// begin inline asm
	{add.f16 %rs710,%rs606,%rs609;
}
	// end inline asm
	add.s32 	%r246, %r246, 8;
$L__BB0_68:
	setp.eq.s32 	%p70, %r19, 0;
	@%p70 bra 	$L__BB0_75;
	setp.lt.u32 	%p71, %r20, 3;
	@%p71 bra 	$L__BB0_71;
	add.s32 	%r208, %r17, %r246;
	mul.wide.s32 	%rd47, %r208, 2;
	add.s64 	%rd48, %rd3, %rd47;
	add.s32 	%r209, %r246, %r72;
	shl.b32 	%r210, %r209, 1;
	mov.u32 	%r211, shared_mem;
	add.s32 	%r212, %r211, %r210;
	ld.global.u16 	%rs617, [%rd48];
	ld.shared.u16 	%rs618, [%r212];
	// begin inline asm
	{mul.f16 %rs616,%rs617,%rs618;
}
	// end inline asm
	// begin inline asm
	{add.f16 %rs619,%rs710,%rs616;
}
	// end inline asm
	ld.global.u16 	%rs623, [%rd48+2];
	ld.shared.u16 	%rs624, [%r212+2];
	// begin inline asm
	{mul.f16 %rs622,%rs623,%rs624;
}
	// end inline asm
	// begin inline asm
	{add.f16 %rs625,%rs619,%rs622;
}
	// end inline asm
	ld.global.u16 	%rs629, [%rd48+4];
	ld.shared.u16 	%rs630, [%r212+4];
	// begin inline asm
	{mul.f16 %rs628,%rs629,%rs630;
}
	// end inline asm
	// begin inline asm
	{add.f16 %rs631,%rs625,%rs628;
}
	// end inline asm
	ld.global.u16 	%rs635, [%rd48+6];
	ld.shared.u16 	%rs636, [%r212+6];
	// begin inline asm
	{mul.f16 %rs634,%rs635,%rs636;
}
	// end inline asm
	// begin inline asm
	{add.f16 %rs710,%rs631,%rs634;
}
	// end inline asm
	add.s32 	%r246, %r246, 4;
$L__BB0_71:
	setp.eq.s32 	%p72, %r21, 0;
	@%p72 bra 	$L__BB0_75;
	setp.eq.s32 	%p73, %r21, 1;
	add.s32 	%r213, %r17, %r246;
	mul.wide.s32 	%rd49, %r213, 2;
	add.s64 	%rd5, %rd3, %rd49;
	add.s32 	%r214, %r246, %r72;
	shl.b32 	%r215, %r214, 1;
	mov.u32 	%r216, shared_mem;
	add.s32 	%r81, %r216, %r215;
	ld.global.u16 	%rs641, [%rd5];
	ld.shared.u16 	%rs642, [%r81];
	// begin inline asm
	{mul.f16 %rs640,%rs641,%rs642;
}
	// end inline asm
	// begin inline asm
	{add.f16 %rs710,%rs710,%rs640;
}
	// end inline asm
	@%p73 bra 	$L__BB0_75;
	setp.eq.s32 	%p74, %r21, 2;
	ld.global.u16 	%rs647, [%rd5+2];
	ld.shared.u16 	%rs648, [%r81+2];
	// begin inline asm
	{mul.f16 %rs646,%rs647,%rs648;
}
	// end inline asm
	// begin inline asm
	{add.f16 %rs710,%rs710,%rs646;
}
	// end inline asm
	@%p74 bra 	$L__BB0_75;
	ld.global.u16 	%rs653, [%rd5+4];
	ld.shared.u16 	%rs654, [%r81+4];
	// begin inline asm
	{mul.f16 %rs652,%rs653,%rs654;
}
	// end inline asm
	// begin inline asm
	{add.f16 %rs710,%rs710,%rs652;
}
	// end inline asm
$L__BB0_75:
	// begin inline asm
	{mul.f16 %rs658,%rs710,%rs359;
}
	// end inline asm
	// begin inline asm
	{sub.f16 %rs661,%rs658,%rs699;
}
	// end inline asm
	// begin inline asm
	{.reg.b32         f, C, nZ;       
 .reg.b16         h,r;            
  mov.b16         h,%rs661;           
  cvt.f32.f16     f,h;            
  mov.b32         C, 0x3fb8aa3bU; 
  mov.b32         nZ, 0x80000000U;
  fma.rn.f32      f,f,C,nZ;       
  ex2.approx.ftz.f32  f,f;        
  cvt.rn.f16.f32      r,f;        
{.reg.b16 spc, ulp, p;
  mov.b16 spc,0X1F79U;
  mov.b16 ulp,0x9400U;
  set.eq.f16.f16 p,h, spc;
  fma.rn.f16 r,p,ulp,r;
}
{.reg.b16 spc, ulp, p;
  mov.b16 spc,0X25CFU;
  mov.b16 ulp,0x9400U;
  set.eq.f16.f16 p,h, spc;
  fma.rn.f16 r,p,ulp,r;
}
{.reg.b16 spc, ulp, p;
  mov.b16 spc,0XC13BU;
  mov.b16 ulp,0x0400U;
  set.eq.f16.f16 p,h, spc;
  fma.rn.f16 r,p,ulp,r;
}
{.reg.b16 spc, ulp, p;
  mov.b16 spc,0XC1EFU;
  mov.b16 ulp,0x0200U;
  set.eq.f16.f16 p,h, spc;
  fma.rn.f16 r,p,ulp,r;
}
  mov.b16         %rs664,r;           
}
	// end inline asm
	// begin inline asm
	{  cvt.f32.f16 %f39, %rs664;}

	// end inline asm
	mul.f32 	%f40, %f39, %f15;
	// begin inline asm
	{  cvt.rn.f16.f32 %rs703, %f40;}

	// end inline asm
	// begin inline asm
	{abs.f16 %rs668,%rs703;
}
	// end inline asm
	mov.b16 	%rs672, 143;
	// begin inline asm
	{ .reg .pred __$temp3;
  setp.lt.f16  __$temp3, %rs668, %rs672;
  selp.u16 %rs670, 1, 0, __$temp3;}
	// end inline asm
	setp.eq.s16 	%p75, %rs670, 0;
	@%p75 bra 	$L__BB0_78;
	mov.f32 	%f41, 0f00000000;
	// begin inline asm
	{  cvt.rn.f16.f32 %rs673, %f41;}

	// end inline asm
	// begin inline asm
	{ .reg .pred __$temp3;
  setp.lt.f16  __$temp3, %rs673, %rs668;
  selp.u16 %rs674, 1, 0, __$temp3;}
	// end inline asm
	setp.eq.s16 	%p76, %rs674, 0;
	@%p76 bra 	$L__BB0_78;
	fma.rn.f32 	%f43, %f2, %f40, %f39;
	fma.rn.f32 	%f42, %f15, %f43, %f40;
	// begin inline asm
	{  cvt.rn.f16.f32 %rs703, %f42;}

	// end inline asm
$L__BB0_78:
	add.s32 	%r217, %r72, %r1;
	shl.b32 	%r218, %r217, 1;
	add.s32 	%r219, %r15, %r218;
	ld.shared.u16 	%rs680, [%r219];
	// begin inline asm
	{mul.f16 %rs678,%rs703,%rs680;
}
	// end inline asm
	// begin inline asm
	{add.f16 %rs721,%rs721,%rs678;
}
	// end inline asm
	add.s32 	%r243, %r243, 1;
	setp.eq.s32 	%p77, %r243, %r54;
	@%p77 bra 	$L__BB0_107;
	bra.uni 	$L__BB0_62;
$L__BB0_79:
	and.b32  	%r82, %r54, 3;
	setp.lt.s32 	%p47, %r234, 4;
	mov.b32 	%r249, 0;
	@%p47 bra 	$L__BB0_94;
	and.b32  	%r249, %r54, 252;
	// begin inline asm
	{mul.f16 %rs362,%rs83,%rs359;
}
	// end inline asm
	// begin inline asm
	{sub.f16 %rs365,%rs362,%rs699;
}
	// end inline asm
	// begin inline asm
	{.reg.b32         f, C, nZ;       
 .reg.b16         h,r;            
  mov.b16         h,%rs365;           
  cvt.f32.f16     f,h;            
  mov.b32         C, 0x3fb8aa3bU; 
  mov.b32         nZ, 0x80000000U;
  fma.rn.f32      f,f,C,nZ;       
  ex2.approx.ftz.f32  f,f;        
  cvt.rn.f16.f32      r,f;        
{.reg.b16 spc, ulp, p;
  mov.b16 spc,0X1F79U;
  mov.b16 ulp,0x9400U;
  set.eq.f16.f16 p,h, spc;
  fma.rn.f16 r,p,ulp,r;
}
{.reg.b16 spc, ulp, p;
  mov.b16 spc,0X25CFU;
  mov.b16 ulp,0x9400U;
  set.eq.f16.f16 p,h, spc;
  fma.rn.f16 r,p,ulp,r;
}
{.reg.b16 spc, ulp, p;
  mov.b16 spc,0XC13BU;
  mov.b16 ulp,0x0400U;
  set.eq.f16.f16 p,h, spc;
  fma.rn.f16 r,p,ulp,r;
}
{.reg.b16 spc, ulp, p;
  mov.b16 spc,0XC1EFU;
  mov.b16 ulp,0x0200U;
  set.eq.f16.f16 p,h, spc;
  fma.rn.f16 r,p,ulp,r;
}
  mov.b16         %rs368,r;           
}
	// end inline asm
	// begin inline asm
	{  cvt.f32.f16 %f17, %rs368;}

	// end inline asm
	mul.f32 	%f18, %f17, %f15;
	// begin inline asm
	{  cvt.rn.f16.f32 %rs371, %f18;}

	// end inline asm
	// begin inline asm
	{abs.f16 %rs372,%rs371;
}
	// end inline asm
	mov.b16 	%rs376, 143;
	// begin inline asm
	{ .reg .pred __$temp3;
  setp.lt.f16  __$temp3, %rs372, %rs376;
  selp.u16 %rs374, 1, 0, __$temp3;}
	// end inline asm
	fma.rn.f32 	%f19, %f2, %f18, %f17;
	fma.rn.f32 	%f5, %f15, %f19, %f18;
	mov.b32 	%r248, 0;
$L__BB0_81:
	setp.eq.s16 	%p48, %rs374, 0;
	mov.u16 	%rs712, %rs371;
	@%p48 bra 	$L__BB0_84;
	mov.f32 	%f20, 0f00000000;
	// begin inline asm
	{  cvt.rn.f16.f32 %rs377, %f20;}

	// end inline asm
	// begin inline asm
	{ .reg .pred __$temp3;
  setp.lt.f16  __$temp3, %rs377, %rs372;
  selp.u16 %rs378, 1, 0, __$temp3;}
	// end inline asm
	setp.eq.s16 	%p49, %rs378, 0;
	@%p49 bra 	$L__BB0_84;
	// begin inline asm
	{  cvt.rn.f16.f32 %rs712, %f5;}

	// end inline asm
$L__BB0_84:
	mad.lo.s32 	%r188, %r248, %r97, %r1;
	shl.b32 	%r189, %r188, 1;
	add.s32 	%r85, %r15, %r189;
	ld.shared.u16 	%rs384, [%r85];
	// begin inline asm
	{mul.f16 %rs382,%rs712,%rs384;
}
	// end inline asm
	// begin inline asm
	{add.f16 %rs385,%rs721,%rs382;
}
	// end inline asm
	mov.u16 	%rs713, %rs371;
	@%p48 bra 	$L__BB0_87;
	mov.f32 	%f22, 0f00000000;
	// begin inline asm
	{  cvt.rn.f16.f32 %rs388, %f22;}

	// end inline asm
	// begin inline asm
	{ .reg .pred __$temp3;
  setp.lt.f16  __$temp3, %rs388, %rs372;
  selp.u16 %rs389, 1, 0, __$temp3;}
	// end inline asm
	setp.eq.s16 	%p51, %rs389, 0;
	@%p51 bra 	$L__BB0_87;
	// begin inline asm
	{  cvt.rn.f16.f32 %rs713, %f5;}

	// end inline asm
$L__BB0_87:
	shl.b32 	%r86, %r97, 1;
	add.s32 	%r87, %r85, %r86;
	ld.shared.u16 	%rs395, [%r87];
	// begin inline asm
	{mul.f16 %rs393,%rs713,%rs395;
}
	// end inline asm
	// begin inline asm
	{add.f16 %rs396,%rs385,%rs393;
}
	// end inline asm
	mov.u16 	%rs714, %rs371;
	@%p48 bra 	$L__BB0_90;
	mov.f32 	%f24, 0f00000000;
	// begin inline asm
	{  cvt.rn.f16.f32 %rs399, %f24;}

	// end inline asm
	// begin inline asm
	{ .reg .pred __$temp3;
  setp.lt.f16  __$temp3, %rs399, %rs372;
  selp.u16 %rs400, 1, 0, __$temp3;}
	// end inline asm
	setp.eq.s16 	%p53, %rs400, 0;
	@%p53 bra 	$L__BB0_90;
	// begin inline asm
	{  cvt.rn.f16.f32 %rs714, %f5;}

	// end inline asm
$L__BB0_90:
	add.s32 	%r88, %r87, %r86;
	ld.shared.u16 	%rs406, [%r88];
	// begin inline asm
	{mul.f16 %rs404,%rs714,%rs406;
}
	// end inline asm
	// begin inline asm
	{add.f16 %rs407,%rs396,%rs404;
}
	// end inline asm
	mov.u16 	%rs715, %rs371;
	@%p48 bra 	$L__BB0_93;
	mov.f32 	%f26, 0f00000000;
	// begin inline asm
	{  cvt.rn.f16.f32 %rs410, %f26;}

	// end inline asm
	// begin inline asm
	{ .reg .pred __$temp3;
  setp.lt.f16  __$temp3, %rs410, %rs372;
  selp.u16 %rs411, 1, 0, __$temp3;}
	// end inline asm
	setp.eq.s16 	%p55, %rs411, 0;
	@%p55 bra 	$L__BB0_93;
	// begin inline asm
	{  cvt.rn.f16.f32 %rs715, %f5;}

	// end inline asm
$L__BB0_93:
	add.s32 	%r190, %r88, %r86;
	ld.shared.u16 	%rs417, [%r190];
	// begin inline asm
	{mul.f16 %rs415,%rs715,%rs417;
}
	// end inline asm
	// begin inline asm
	{add.f16 %rs721,%rs407,%rs415;
}
	// end inline asm
	add.s32 	%r248, %r248, 4;
	setp.ne.s32 	%p56, %r248, %r249;
	@%p56 bra 	$L__BB0_81;
$L__BB0_94:
	setp.eq.s32 	%p57, %r82, 0;
	@%p57 bra 	$L__BB0_107;
	// begin inline asm
	{mul.f16 %rs421,%rs83,%rs359;
}
	// end inline asm
	// begin inline asm
	{sub.f16 %rs424,%rs421,%rs699;
}
	// end inline asm
	// begin inline asm
	{.reg.b32         f, C, nZ;       
 .reg.b16         h,r;            
  mov.b16         h,%rs424;           
  cvt.f32.f16     f,h;            
  mov.b32         C, 0x3fb8aa3bU; 
  mov.b32         nZ, 0x80000000U;
  fma.rn.f32      f,f,C,nZ;       
  ex2.approx.ftz.f32  f,f;        
  cvt.rn.f16.f32      r,f;        
{.reg.b16 spc, ulp, p;
  mov.b16 spc,0X1F79U;
  mov.b16 ulp,0x9400U;
  set.eq.f16.f16 p,h, spc;
  fma.rn.f16 r,p,ulp,r;
}
{.reg.b16 spc, ulp, p;
  mov.b16 spc,0X25CFU;
  mov.b16 ulp,0x9400U;
  set.eq.f16.f16 p,h, spc;
  fma.rn.f16 r,p,ulp,r;
}
{.reg.b16 spc, ulp, p;
  mov.b16 spc,0XC13BU;
  mov.b16 ulp,0x0400U;
  set.eq.f16.f16 p,h, spc;
  fma.rn.f16 r,p,ulp,r;
}
{.reg.b16 spc, ulp, p;
  mov.b16 spc,0XC1EFU;
  mov.b16 ulp,0x0200U;
  set.eq.f16.f16 p,h, spc;
  fma.rn.f16 r,p,ulp,r;
}
  mov.b16         %rs427,r;           
}
	// end inline asm
	// begin inline asm
	{  cvt.f32.f16 %f28, %rs427;}

	// end inline asm
	mul.f32 	%f29, %f28, %f15;
	// begin inline asm
	{  cvt.rn.f16.f32 %rs720, %f29;}

	// end inline asm
	// begin inline asm
	{abs.f16 %rs431,%rs720;
}
	// end inline asm
	mov.b16 	%rs435, 143;
	// begin inline asm
	{ .reg .pred __$temp3;
  setp.lt.f16  __$temp3, %rs431, %rs435;
  selp.u16 %rs433, 1, 0, __$temp3;}
	// end inline asm
	setp.eq.s16 	%p58, %rs433, 0;
	mov.u16 	%rs718, %rs720;
	@%p58 bra 	$L__BB0_98;
	mov.f32 	%f30, 0f00000000;
	// begin inline asm
	{  cvt.rn.f16.f32 %rs436, %f30;}

	// end inline asm
	// begin inline asm
	{ .reg .pred __$temp3;
  setp.lt.f16  __$temp3, %rs436, %rs431;
  selp.u16 %rs437, 1, 0, __$temp3;}
	// end inline asm
	setp.eq.s16 	%p59, %rs437, 0;
	@%p59 bra 	$L__BB0_98;
	fma.rn.f32 	%f32, %f2, %f29, %f28;
	fma.rn.f32 	%f31, %f15, %f32, %f29;
	// begin inline asm
	{  cvt.rn.f16.f32 %rs718, %f31;}

	// end inline asm
$L__BB0_98:
	mad.lo.s32 	%r191, %r249, %r97, %r1;
	shl.b32 	%r192, %r191, 1;
	add.s32 	%r91, %r15, %r192;
	ld.shared.u16 	%rs443, [%r91];
	// begin inline asm
	{mul.f16 %rs441,%rs718,%rs443;
}
	// end inline asm
	// begin inline asm
	{add.f16 %rs721,%rs721,%rs441;
}
	// end inline asm
	setp.eq.s32 	%p60, %r82, 1;
	@%p60 bra 	$L__BB0_107;
	mov.u16 	%rs719, %rs720;
	@%p58 bra 	$L__BB0_102;
	mov.f32 	%f33, 0f00000000;
	// begin inline asm
	{  cvt.rn.f16.f32 %rs447, %f33;}

	// end inline asm
	// begin inline asm
	{ .reg .pred __$temp3;
  setp.lt.f16  __$temp3, %rs447, %rs431;
  selp.u16 %rs448, 1, 0, __$temp3;}
	// end inline asm
	setp.eq.s16 	%p62, %rs448, 0;
	@%p62 bra 	$L__BB0_102;
	fma.rn.f32 	%f35, %f2, %f29, %f28;
	fma.rn.f32 	%f34, %f15, %f35, %f29;
	// begin inline asm
	{  cvt.rn.f16.f32 %rs719, %f34;}

	// end inline asm
$L__BB0_102:
	shl.b32 	%r92, %r97, 1;
	add.s32 	%r93, %r91, %r92;
	ld.shared.u16 	%rs454, [%r93];
	// begin inline asm
	{mul.f16 %rs452,%rs719,%rs454;
}
	// end inline asm
	// begin inline asm
	{add.f16 %rs721,%rs721,%rs452;
}
	// end inline asm
	setp.eq.s32 	%p63, %r82, 2;
	@%p63 bra 	$L__BB0_107;
	@%p58 bra 	$L__BB0_106;
	mov.f32 	%f36, 0f00000000;
	// begin inline asm
	{  cvt.rn.f16.f32 %rs458, %f36;}

	// end inline asm
	// begin inline asm
	{ .reg .pred __$temp3;
  setp.lt.f16  __$temp3, %rs458, %rs431;
  selp.u16 %rs459, 1, 0, __$temp3;}
	// end inline asm
	setp.eq.s16 	%p65, %rs459, 0;
	@%p65 bra 	$L__BB0_106;
	fma.rn.f32 	%f38, %f2, %f29, %f28;
	fma.rn.f32 	%f37, %f15, %f38, %f29;
	// begin inline asm
	{  cvt.rn.f16.f32 %rs720, %f37;}

	// end inline asm
$L__BB0_106:
	add.s32 	%r193, %r93, %r92;
	ld.shared.u16 	%rs465, [%r193];
	// begin inline asm
	{mul.f16 %rs463,%rs720,%rs465;
}
	// end inline asm
	// begin inline asm
	{add.f16 %rs721,%rs721,%rs463;
}
	// end inline asm
$L__BB0_107:
	bar.sync 	0;
	add.s32 	%r235, %r235, 128;
	setp.lt.s32 	%p78, %r235, %r96;
	add.s32 	%r234, %r234, -128;
	@%p78 bra 	$L__BB0_40;
$L__BB0_108:
	ld.param.u64 	%rd58, [_Z28flash_attn_v2_forward_kernelPK6__halfS1_S1_PS_S2_S2_iiiif_param_3];
	add.s32 	%r220, %r4, %r1;
	cvta.to.global.u64 	%rd50, %rd58;
	mul.wide.s32 	%rd51, %r220, 2;
	add.s64 	%rd52, %rd50, %rd51;
	st.global.u16 	[%rd52], %rs721;
	setp.ne.s32 	%p79, %r1, 0;
	@%p79 bra 	$L__BB0_110;
	ld.param.u64 	%rd59, [_Z28flash_attn_v2_forward_kernelPK6__halfS1_S1_PS_S2_S2_iiiif_param_5];
	mov.u32 	%r221, %ctaid.x;
	add.s32 	%r222, %r3, %r221;
	cvta.to.global.u64 	%rd53, %rd7;
	mul.wide.s32 	%rd54, %r222, 2;
	add.s64 	%rd55, %rd53, %rd54;
	st.global.u16 	[%rd55], %rs698;
	cvta.to.global.u64 	%rd56, %rd59;
	add.s64 	%rd57, %rd56, %rd54;
	st.global.u16 	[%rd57], %rs699;
$L__BB0_110:
	ret;

}
	// .globl	_Z29flash_attn_v2_backward_kernelPK6__halfS1_S1_S1_S1_S1_S1_PS_S2_S2_iiiif
.visible .entry _Z29flash_attn_v2_backward_kernelPK6__halfS1_S1_S1_S1_S1_S1_PS_S2_S2_iiiif(
	.param .u64 .ptr .align 1 _Z29flash_attn_v2_backward_kernelPK6__halfS1_S1_S1_S1_S1_S1_PS_S2_S2_iiiif_param_0,
	.param .u64 .ptr .align 1 _Z29flash_attn_v2_backward_kernelPK6__halfS1_S1_S1_S1_S1_S1_PS_S2_S2_iiiif_param_1,
	.param .u64 .ptr .align 1 _Z29flash_attn_v2_backward_kernelPK6__halfS1_S1_S1_S1_S1_S1_PS_S2_S2_iiiif_param_2,
	.param .u64 .ptr .align 1 _Z29flash_attn_v2_backward_kernelPK6__halfS1_S1_S1_S1_S1_S1_PS_S2_S2_iiiif_param_3,
	.param .u64 .ptr .align 1 _Z29flash_attn_v2_backward_kernelPK6__halfS1_S1_S1_S1_S1_S1_PS_S2_S2_iiiif_param_4,
	.param .u64 .ptr .align 1 _Z29flash_attn_v2_backward_kernelPK6__halfS1_S1_S1_S1_S1_S1_PS_S2_S2_iiiif_param_5,
	.param .u64 .ptr .align 1 _Z29flash_attn_v2_backward_kernelPK6__halfS1_S1_S1_S1_S1_S1_PS_S2_S2_iiiif_param_6,
	.param .u64 .ptr .align 1 _Z29flash_attn_v2_backward_kernelPK6__halfS1_S1_S1_S1_S1_S1_PS_S2_S2_iiiif_param_7,
	.param .u64 .ptr .align 1 _Z29flash_attn_v2_backward_kernelPK6__halfS1_S1_S1_S1_S1_S1_PS_S2_S2_iiiif_param_8,
	.param .u64 .ptr .align 1 _Z29flash_attn_v2_backward_kernelPK6__halfS1_S1_S1_S1_S1_S1_PS_S2_S2_iiiif_param_9,
	.param .u32 _Z29flash_attn_v2_backward_kernelPK6__halfS1_S1_S1_S1_S1_S1_PS_S2_S2_iiiif_param_10,
	.param .u32 _Z29flash_attn_v2_backward_kernelPK6__halfS1_S1_S1_S1_S1_S1_PS_S2_S2_iiiif_param_11,
	.param .u32 _Z29flash_attn_v2_backward_kernelPK6__halfS1_S1_S1_S1_S1_S1_PS_S2_S2_iiiif_param_12,
	.param .u32 _Z29flash_attn_v2_backward_kernelPK6__halfS1_S1_S1_S1_S1_S1_PS_S2_S2_iiiif_param_13,
	.param .f32 _Z29flash_attn_v2_backward_kernelPK6__halfS1_S1_S1_S1_S1_S1_PS_S2_S2_iiiif_param_14
)
{
	.reg .pred 	%p<39>;
	.reg .b16 	%rs<307>;
	.reg .b32 	%r<170>;
	.reg .b32 	%f<17>;
	.reg .b64 	%rd<80>;
	.reg .b64 	%fd<2>;

	ld.param.u64 	%rd9, [_Z29flash_attn_v2_backward_kernelPK6__halfS1_S1_S1_S1_S1_S1_PS_S2_S2_iiiif_param_0];
	ld.param.u64 	%rd13, [_Z29flash_attn_v2_backward_kernelPK6__halfS1_S1_S1_S1_S1_S1_PS_S2_S2_iiiif_param_1];
	ld.param.u64 	%rd14, [_Z29flash_attn_v2_backward_kernelPK6__halfS1_S1_S1_S1_S1_S1_PS_S2_S2_iiiif_param_2];
	ld.param.u64 	%rd15, [_Z29flash_attn_v2_backward_kernelPK6__halfS1_S1_S1_S1_S1_S1_PS_S2_S2_iiiif_param_3];
	ld.param.u64 	%rd10, [_Z29flash_attn_v2_backward_kernelPK6__halfS1_S1_S1_S1_S1_S1_PS_S2_S2_iiiif_param_5];
	ld.param.u64 	%rd11, [_Z29flash_attn_v2_backward_kernelPK6__halfS1_S1_S1_S1_S1_S1_PS_S2_S2_iiiif_param_6];
	ld.param.u64 	%rd12, [_Z29flash_attn_v2_backward_kernelPK6__halfS1_S1_S1_S1_S1_S1_PS_S2_S2_iiiif_param_9];
	ld.param.u32 	%r56, [_Z29flash_attn_v2_backward_kernelPK6__halfS1_S1_S1_S1_S1_S1_PS_S2_S2_iiiif_param_11];
	ld.param.u32 	%r58, [_Z29flash_attn_v2_backward_kernelPK6__halfS1_S1_S1_S1_S1_S1_PS_S2_S2_iiiif_param_12];
	ld.param.u32 	%r57, [_Z29flash_attn_v2_backward_kernelPK6__halfS1_S1_S1_S1_S1_S1_PS_S2_S2_iiiif_param_13];
	cvta.to.global.u64 	%rd1, %rd15;
	cvta.to.global.u64 	%rd2, %rd14;
	cvta.to.global.u64 	%rd3, %rd13;
	mov.u32 	%r59, %ctaid.y;
	mov.u32 	%r60, %ctaid.z;
	mov.u32 	%r1, %tid.x;
	shl.b32 	%r2, %r57, 7;
	shl.b32 	%r61, %r57, 8;
	cvt.s64.s32 	%rd4, %r61;
	mad.lo.s32 	%r62, %r58, %r60, %r59;
	mul.lo.s32 	%r3, %r62, %r56;
	setp.ge.s32 	%p2, %r1, %r57;
	setp.lt.s32 	%p3, %r56, 1;
	or.pred  	%p4, %p2, %p3;
	@%p4 bra 	$L__BB1_52;
	mul.lo.s32 	%r64, %r3, %r57;
	cvt.u32.u64 	%r65, %rd4;
	cvta.to.global.u64 	%rd16, %rd11;
	cvta.to.global.u64 	%rd17, %rd10;
	cvta.to.global.u64 	%rd18, %rd9;
	setp.gt.u32 	%p5, %r1, 127;
	mul.lo.s32 	%r4, %r57, %r1;
	add.s32 	%r5, %r64, %r4;
	mov.u32 	%r67, %ctaid.x;
	add.s32 	%r68, %r3, %r67;
	mul.wide.u32 	%rd19, %r68, 2;
	add.s64 	%rd5, %rd16, %rd19;
	add.s64 	%rd6, %rd17, %rd19;
	add.s32 	%r69, %r64, %r1;
	mul.wide.s32 	%rd20, %r69, 2;
	add.s64 	%rd7, %rd18, %rd20;
	add.s32 	%r6, %r4, %r65;
	add.s32 	%r7, %r57, -1;
	and.b32  	%r8, %r57, 7;
	and.b32  	%r9, %r57, 3;
	and.b32  	%r10, %r57, 15;
	and.b32  	%r11, %r57, -8;
	and.b32  	%r12, %r57, 1;
	setp.eq.s32 	%p6, %r12, 0;
	or.pred  	%p1, %p6, %p5;
	and.b32  	%r13, %r57, -16;
	mov.b32 	%r153, 0;
	mov.u32 	%r152, %r56;
$L__BB1_2:
	add.s32 	%r16, %r153, %r1;
	setp.ge.s32 	%p7, %r16, %r56;
	@%p7 bra 	$L__BB1_20;
	setp.lt.u32 	%p8, %r7, 7;
	add.s32 	%r71, %r16, %r3;
	mul.lo.s32 	%r17, %r71, %r57;
	mov.b32 	%r159, 0;
	@%p8 bra 	$L__BB1_8;
	shl.b32 	%r72, %r1, 1;
	add.s32 	%r73, %r72, 256;
	mov.u32 	%r74, shared_mem;
	mad.lo.s32 	%r75, %r57, %r73, %r74;
	add.s32 	%r155, %r75, 8;
	and.b32  	%r76, %r57, -8;
	neg.s32 	%r157, %r76;
	shl.b32 	%r77, %r4, 1;
	add.s32 	%r78, %r77, %r74;
	add.s32 	%r156, %r78, 8;
	mov.u32 	%r154, %r17;
$L__BB1_5:
	.pragma "nounroll";
	@%p5 bra 	$L__BB1_7;
	mul.wide.s32 	%rd21, %r154, 2;
	add.s64 	%rd22, %rd2, %rd21;
	add.s64 	%rd23, %rd1, %rd21;
	ld.global.u16 	%rs21, [%rd22];
	st.shared.u16 	[%r156+-8], %rs21;
	ld.global.u16 	%rs22, [%rd23];
	st.shared.u16 	[%r155+-8], %rs22;
	ld.global.u16 	%rs23, [%rd22+2];
	st.shared.u16 	[%r156+-6], %rs23;
	ld.global.u16 	%rs24, [%rd23+2];
	st.shared.u16 	[%r155+-6], %rs24;
	ld.global.u16 	%rs25, [%rd22+4];
	st.shared.u16 	[%r156+-4], %rs25;
	ld.global.u16 	%rs26, [%rd23+4];
	st.shared.u16 	[%r155+-4], %rs26;
	ld.global.u16 	%rs27, [%rd22+6];
	st.shared.u16 	[%r156+-2], %rs27;
	ld.global.u16 	%rs28, [%rd23+6];
	st.shared.u16 	[%r155+-2], %rs28;
	ld.global.u16 	%rs29, [%rd22+8];
	st.shared.u16 	[%r156], %rs29;
	ld.global.u16 	%rs30, [%rd23+8];
	st.shared.u16 	[%r155], %rs30;
	ld.global.u16 	%rs31, [%rd22+10];
	st.shared.u16 	[%r156+2], %rs31;
	ld.global.u16 	%rs32, [%rd23+10];
	st.shared.u16 	[%r155+2], %rs32;
	ld.global.u16 	%rs33, [%rd22+12];
	st.shared.u16 	[%r156+4], %rs33;
	ld.global.u16 	%rs34, [%rd23+12];
	st.shared.u16 	[%r155+4], %rs34;
	ld.global.u16 	%rs35, [%rd22+14];
	st.shared.u16 	[%r156+6], %rs35;
	ld.global.u16 	%rs36, [%rd23+14];
	st.shared.u16 	[%r155+6], %rs36;
$L__BB1_7:
	add.s32 	%r157, %r157, 8;
	add.s32 	%r156, %r156, 16;
	add.s32 	%r155, %r155, 16;
	add.s32 	%r154, %r154, 8;
	setp.ne.s32 	%p10, %r157, 0;
	mov.u32 	%r159, %r11;
	@%p10 bra 	$L__BB1_5;
$L__BB1_8:
	setp.eq.s32 	%p11, %r8, 0;
	@%p11 bra 	$L__BB1_20;
	add.s32 	%r79, %r8, -1;
	setp.lt.u32 	%p12, %r79, 3;
	@%p12 bra 	$L__BB1_13;
	@%p5 bra 	$L__BB1_12;
	add.s32 	%r80, %r159, %r4;
	shl.b32 	%r81, %r80, 1;
	mov.u32 	%r82, shared_mem;
	add.s32 	%r83, %r82, %r81;
	add.s32 	%r84, %r159, %r17;
	mul.wide.s32 	%rd24, %r84, 2;
	add.s64 	%rd25, %rd2, %rd24;
	ld.global.u16 	%rs37, [%rd25];
	st.shared.u16 	[%r83], %rs37;
	shl.b32 	%r85, %r2, 1;
	add.s32 	%r86, %r83, %r85;
	add.s64 	%rd26, %rd1, %rd24;
	ld.global.u16 	%rs38, [%rd26];
	st.shared.u16 	[%r86], %rs38;
	ld.global.u16 	%rs39, [%rd25+2];
	st.shared.u16 	[%r83+2], %rs39;
	ld.global.u16 	%rs40, [%rd26+2];
	st.shared.u16 	[%r86+2], %rs40;
	ld.global.u16 	%rs41, [%rd25+4];
	st.shared.u16 	[%r83+4], %rs41;
	ld.global.u16 	%rs42, [%rd26+4];
	st.shared.u16 	[%r86+4], %rs42;
	ld.global.u16 	%rs43, [%rd25+6];
	st.shared.u16 	[%r83+6], %rs43;
	ld.global.u16 	%rs44, [%rd26+6];
	st.shared.u16 	[%r86+6], %rs44;
$L__BB1_12:
	add.s32 	%r159, %r159, 4;
$L__BB1_13:
	setp.eq.s32 	%p14, %r9, 0;
	@%p14 bra 	$L__BB1_20;
	setp.eq.s32 	%p15, %r9, 1;
	@%p15 bra 	$L__BB1_18;
	@%p5 bra 	$L__BB1_17;
	add.s32 	%r87, %r159, %r4;
	shl.b32 	%r88, %r87, 1;
	mov.u32 	%r89, shared_mem;
	add.s32 	%r90, %r89, %r88;
	add.s32 	%r91, %r159, %r17;
	mul.wide.s32 	%rd27, %r91, 2;
	add.s64 	%rd28, %rd2, %rd27;
	ld.global.u16 	%rs45, [%rd28];
	st.shared.u16 	[%r90], %rs45;
	shl.b32 	%r92, %r2, 1;
	add.s32 	%r93, %r90, %r92;
	add.s64 	%rd29, %rd1, %rd27;
	ld.global.u16 	%rs46, [%rd29];
	st.shared.u16 	[%r93], %rs46;
	ld.global.u16 	%rs47, [%rd28+2];
	st.shared.u16 	[%r90+2], %rs47;
	ld.global.u16 	%rs48, [%rd29+2];
	st.shared.u16 	[%r93+2], %rs48;
$L__BB1_17:
	add.s32 	%r159, %r159, 2;
$L__BB1_18:
	@%p1 bra 	$L__BB1_20;
	add.s32 	%r94, %r159, %r4;
	shl.b32 	%r95, %r94, 1;
	mov.u32 	%r96, shared_mem;
	add.s32 	%r97, %r96, %r95;
	add.s32 	%r98, %r159, %r17;
	mul.wide.s32 	%rd30, %r98, 2;
	add.s64 	%rd31, %rd2, %rd30;
	ld.global.u16 	%rs49, [%rd31];
	st.shared.u16 	[%r97], %rs49;
	shl.b32 	%r99, %r2, 1;
	add.s32 	%r100, %r97, %r99;
	add.s64 	%rd32, %rd1, %rd30;
	ld.global.u16 	%rs50, [%rd32];
	st.shared.u16 	[%r100], %rs50;
$L__BB1_20:
	bar.sync 	0;
	setp.le.s32 	%p17, %r56, %r153;
	@%p17 bra 	$L__BB1_39;
	ld.param.f32 	%f16, [_Z29flash_attn_v2_backward_kernelPK6__halfS1_S1_S1_S1_S1_S1_PS_S2_S2_iiiif_param_14];
	mov.f64 	%fd1, 0d0000000000000000;
	// begin inline asm
	{  cvt.rn.f16.f64 %rs51, %fd1;}

	// end inline asm
	// begin inline asm
	{  cvt.rn.f16.f32 %rs52, %f16;}

	// end inline asm
	min.s32 	%r102, %r152, 128;
	max.s32 	%r34, %r102, 1;
	mov.b32 	%r161, 0;
$L__BB1_22:
	setp.lt.u32 	%p18, %r7, 15;
	mul.lo.s32 	%r36, %r161, %r57;
	mov.b32 	%r164, 0;
	mov.u16 	%rs305, %rs51;
	@%p18 bra 	$L__BB1_25;
	mov.b32 	%r162, 0;
	mov.u16 	%rs305, %rs51;
$L__BB1_24:
	.pragma "nounroll";
	add.s32 	%r105, %r5, %r162;
	mul.wide.s32 	%rd33, %r105, 2;
	add.s64 	%rd34, %rd3, %rd33;
	add.s32 	%r106, %r162, %r36;
	shl.b32 	%r107, %r106, 1;
	mov.u32 	%r108, shared_mem;
	add.s32 	%r109, %r108, %r107;
	ld.global.u16 	%rs55, [%rd34];
	ld.shared.u16 	%rs56, [%r109];
	// begin inline asm
	{mul.f16 %rs54,%rs55,%rs56;
}
	// end inline asm
	// begin inline asm
	{add.f16 %rs57,%rs305,%rs54;
}
	// end inline asm
	ld.global.u16 	%rs61, [%rd34+2];
	ld.shared.u16 	%rs62, [%r109+2];
	// begin inline asm
	{mul.f16 %rs60,%rs61,%rs62;
}
	// end inline asm
	// begin inline asm
	{add.f16 %rs63,%rs57,%rs60;
}
	// end inline asm
	ld.global.u16 	%rs67, [%rd34+4];
	ld.shared.u16 	%rs68, [%r109+4];
	// begin inline asm
	{mul.f16 %rs66,%rs67,%rs68;
}
	// end inline asm
	// begin inline asm
	{add.f16 %rs69,%rs63,%rs66;
}
	// end inline asm
	ld.global.u16 	%rs73, [%rd34+6];
	ld.shared.u16 	%rs74, [%r109+6];
	// begin inline asm
	{mul.f16 %rs72,%rs73,%rs74;
}
	// end inline asm
	// begin inline asm
	{add.f16 %rs75,%rs69,%rs72;
}
	// end inline asm
	ld.global.u16 	%rs79, [%rd34+8];
	ld.shared.u16 	%rs80, [%r109+8];
	// begin inline asm
	{mul.f16 %rs78,%rs79,%rs80;
}
	// end inline asm
	// begin inline asm
	{add.f16 %rs81,%rs75,%rs78;
}
	// end inline asm
	ld.global.u16 	%rs85, [%rd34+10];
	ld.shared.u16 	%rs86, [%r109+10];
	// begin inline asm
	{mul.f16 %rs84,%rs85,%rs86;
}
	// end inline asm
	// begin inline asm
	{add.f16 %rs87,%rs81,%rs84;
}
	// end inline asm
	ld.global.u16 	%rs91, [%rd34+12];
	ld.shared.u16 	%rs92, [%r109+12];
	// begin inline asm
	{mul.f16 %rs90,%rs91,%rs92;
}
	// end inline asm
	// begin inline asm
	{add.f16 %rs93,%rs87,%rs90;
}
	// end inline asm
	ld.global.u16 	%rs97, [%rd34+14];
	ld.shared.u16 	%rs98, [%r109+14];
	// begin inline asm
	{mul.f16 %rs96,%rs97,%rs98;
}
	// end inline asm
	// begin inline asm
	{add.f16 %rs99,%rs93,%rs96;
}
	// end inline asm
	ld.global.u16 	%rs103, [%rd34+16];
	ld.shared.u16 	%rs104, [%r109+16];
	// begin inline asm
	{mul.f16 %rs102,%rs103,%rs104;
}
	// end inline asm
	// begin inline asm
	{add.f16 %rs105,%rs99,%rs102;
}
	// end inline asm
	ld.global.u16 	%rs109, [%rd34+18];
	ld.shared.u16 	%rs110, [%r109+18];
	// begin inline asm
	{mul.f16 %rs108,%rs109,%rs110;
}
	// end inline asm
	// begin inline asm
	{add.f16 %rs111,%rs105,%rs108;
}
	// end inline asm
	ld.global.u16 	%rs115, [%rd34+20];
	ld.shared.u16 	%rs116, [%r109+20];
	// begin inline asm
	{mul.f16 %rs114,%rs115,%rs116;
}
	// end inline asm
	// begin inline asm
	{add.f16 %rs117,%rs111,%rs114;
}
	// end inline asm
	ld.global.u16 	%rs121, [%rd34+22];
	ld.shared.u16 	%rs122, [%r109+22];
	// begin inline asm
	{mul.f16 %rs120,%rs121,%rs122;
}
	// end inline asm
	// begin inline asm
	{add.f16 %rs123,%rs117,%rs120;
}
	// end inline asm
	ld.global.u16 	%rs127, [%rd34+24];
	ld.shared.u16 	%rs128, [%r109+24];
	// begin inline asm
	{mul.f16 %rs126,%rs127,%rs128;
}
	// end inline asm
	// begin inline asm
	{add.f16 %rs129,%rs123,%rs126;
}
	// end inline asm
	ld.global.u16 	%rs133, [%rd34+26];
	ld.shared.u16 	%rs134, [%r109+26];
	// begin inline asm
	{mul.f16 %rs132,%rs133,%rs134;
}
	// end inline asm
	// begin inline asm
	{add.f16 %rs135,%rs129,%rs132;
}
	// end inline asm
	ld.global.u16 	%rs139, [%rd34+28];
	ld.shared.u16 	%rs140, [%r109+28];
	// begin inline asm
	{mul.f16 %rs138,%rs139,%rs140;
}
	// end inline asm
	// begin inline asm
	{add.f16 %rs141,%rs135,%rs138;
}
	// end inline asm
	ld.global.u16 	%rs145, [%rd34+30];
	ld.shared.u16 	%rs146, [%r109+30];
	// begin inline asm
	{mul.f16 %rs144,%rs145,%rs146;
}
	// end inline asm
	// begin inline asm
	{add.f16 %rs305,%rs141,%rs144;
}
	// end inline asm
	add.s32 	%r162, %r162, 16;
	setp.ne.s32 	%p19, %r162, %r13;
	mov.u32 	%r164, %r13;
	@%p19 bra 	$L__BB1_24;
$L__BB1_25:
	setp.eq.s32 	%p20, %r10, 0;
	@%p20 bra 	$L__BB1_35;
	add.s32 	%r110, %r10, -1;
	setp.lt.u32 	%p21, %r110, 7;
	@%p21 bra 	$L__BB1_28;
	add.s32 	%r111, %r5, %r164;
	mul.wide.s32 	%rd35, %r111, 2;
	add.s64 	%rd36, %rd3, %rd35;
	add.s32 	%r112, %r164, %r36;
	shl.b32 	%r113, %r112, 1;
	mov.u32 	%r114, shared_mem;
	add.s32 	%r115, %r114, %r113;
	ld.global.u16 	%rs152, [%rd36];
	ld.shared.u16 	%rs153, [%r115];
	// begin inline asm
	{mul.f16 %rs151,%rs152,%rs153;
}
	// end inline asm
	// begin inline asm
	{add.f16 %rs154,%rs305,%rs151;
}
	// end inline asm
	ld.global.u16 	%rs158, [%rd36+2];
	ld.shared.u16 	%rs159, [%r115+2];
	// begin inline asm
	{mul.f16 %rs157,%rs158,%rs159;
}
	// end inline asm
	// begin inline asm
	{add.f16 %rs160,%rs154,%rs157;
}
	// end inline asm
	ld.global.u16 	%rs164, [%rd36+4];
	ld.shared.u16 	%rs165, [%r115+4];
	// begin inline asm
	{mul.f16 %rs163,%rs164,%rs165;
}
	// end inline asm
	// begin inline asm
	{add.f16 %rs166,%rs160,%rs163;
}
	// end inline asm
	ld.global.u16 	%rs170, [%rd36+6];
	ld.shared.u16 	%rs171, [%r115+6];
	// begin inline asm
	{mul.f16 %rs169,%rs170,%rs171;
}
	// end inline asm
	// begin inline asm
	{add.f16 %rs172,%rs166,%rs169;
}
	// end inline asm
	ld.global.u16 	%rs176, [%rd36+8];
	ld.shared.u16 	%rs177, [%r115+8];
	// begin inline asm
	{mul.f16 %rs175,%rs176,%rs177;
}
	// end inline asm
	// begin inline asm
	{add.f16 %rs178,%rs172,%rs175;
}
	// end inline asm
	ld.global.u16 	%rs182, [%rd36+10];
	ld.shared.u16 	%rs183, [%r115+10];
	// begin inline asm
	{mul.f16 %rs181,%rs182,%rs183;
}
	// end inline asm
	// begin inline asm
	{add.f16 %rs184,%rs178,%rs181;
}
	// end inline asm
	ld.global.u16 	%rs188, [%rd36+12];
	ld.shared.u16 	%rs189, [%r115+12];
	// begin inline asm
	{mul.f16 %rs187,%rs188,%rs189;
}
	// end inline asm
	// begin inline asm
	{add.f16 %rs190,%rs184,%rs187;
}
	// end inline asm
	ld.global.u16 	%rs194, [%rd36+14];
	ld.shared.u16 	%rs195, [%r115+14];
	// begin inline asm
	{mul.f16 %rs193,%rs194,%rs195;
}
	// end inline asm
	// begin inline asm
	{add.f16 %rs305,%rs190,%rs193;
}
	// end inline asm
	add.s32 	%r164, %r164, 8;
$L__BB1_28:
	setp.eq.s32 	%p22, %r8, 0;
	@%p22 bra 	$L__BB1_35;
	add.s32 	%r116, %r8, -1;
	setp.lt.u32 	%p23, %r116, 3;
	@%p23 bra 	$L__BB1_31;
	add.s32 	%r117, %r5, %r164;
	mul.wide.s32 	%rd37, %r117, 2;
	add.s64 	%rd38, %rd3, %rd37;
	add.s32 	%r118, %r164, %r36;
	shl.b32 	%r119, %r118, 1;
	mov.u32 	%r120, shared_mem;
	add.s32 	%r121, %r120, %r119;
	ld.global.u16 	%rs201, [%rd38];
	ld.shared.u16 	%rs202, [%r121];
	// begin inline asm
	{mul.f16 %rs200,%rs201,%rs202;
}
	// end inline asm
	// begin inline asm
	{add.f16 %rs203,%rs305,%rs200;
}
	// end inline asm
	ld.global.u16 	%rs207, [%rd38+2];
	ld.shared.u16 	%rs208, [%r121+2];
	// begin inline asm
	{mul.f16 %rs206,%rs207,%rs208;
}
	// end inline asm
	// begin inline asm
	{add.f16 %rs209,%rs203,%rs206;
}
	// end inline asm
	ld.global.u16 	%rs213, [%rd38+4];
	ld.shared.u16 	%rs214, [%r121+4];
	// begin inline asm
	{mul.f16 %rs212,%rs213,%rs214;
}
	// end inline asm
	// begin inline asm
	{add.f16 %rs215,%rs209,%rs212;
}
	// end inline asm
	ld.global.u16 	%rs219, [%rd38+6];
	ld.shared.u16 	%rs220, [%r121+6];
	// begin inline asm
	{mul.f16 %rs218,%rs219,%rs220;
}
	// end inline asm
	// begin inline asm
	{add.f16 %rs305,%rs215,%rs218;
}
	// end inline asm
	add.s32 	%r164, %r164, 4;
$L__BB1_31:
	setp.eq.s32 	%p24, %r9, 0;
	@%p24 bra 	$L__BB1_35;
	setp.eq.s32 	%p25, %r9, 1;
	add.s32 	%r122, %r5, %r164;
	mul.wide.s32 	%rd39, %r122, 2;
	add.s64 	%rd8, %rd3, %rd39;
	add.s32 	%r123, %r164, %r36;
	shl.b32 	%r124, %r123, 1;
	mov.u32 	%r125, shared_mem;
	add.s32 	%r44, %r125, %r124;
	ld.global.u16 	%rs225, [%rd8];
	ld.shared.u16 	%rs226, [%r44];
	// begin inline asm
	{mul.f16 %rs224,%rs225,%rs226;
}
	// end inline asm
	// begin inline asm
	{add.f16 %rs305,%rs305,%rs224;
}
	// end inline asm
	@%p25 bra 	$L__BB1_35;
	setp.eq.s32 	%p26, %r9, 2;
	ld.global.u16 	%rs231, [%rd8+2];
	ld.shared.u16 	%rs232, [%r44+2];
	// begin inline asm
	{mul.f16 %rs230,%rs231,%rs232;
}
	// end inline asm
	// begin inline asm
	{add.f16 %rs305,%rs305,%rs230;
}
	// end inline asm
	@%p26 bra 	$L__BB1_35;
	ld.global.u16 	%rs237, [%rd8+4];
	ld.shared.u16 	%rs238, [%r44+4];
	// begin inline asm
	{mul.f16 %rs236,%rs237,%rs238;
}
	// end inline asm
	// begin inline asm
	{add.f16 %rs305,%rs305,%rs236;
}
	// end inline asm
$L__BB1_35:
	// begin inline asm
	{mul.f16 %rs242,%rs305,%rs52;
}
	// end inline asm
	ld.global.u16 	%rs247, [%rd5];
	ld.global.u16 	%rs251, [%rd6];
	// begin inline asm
	{sub.f16 %rs245,%rs242,%rs247;
}
	// end inline asm
	// begin inline asm
	{.reg.b32         f, C, nZ;       
 .reg.b16         h,r;            
  mov.b16         h,%rs245;           
  cvt.f32.f16     f,h;            
  mov.b32         C, 0x3fb8aa3bU; 
  mov.b32         nZ, 0x80000000U;
  fma.rn.f32      f,f,C,nZ;       
  ex2.approx.ftz.f32  f,f;        
  cvt.rn.f16.f32      r,f;        
{.reg.b16 spc, ulp, p;
  mov.b16 spc,0X1F79U;
  mov.b16 ulp,0x9400U;
  set.eq.f16.f16 p,h, spc;
  fma.rn.f16 r,p,ulp,r;
}
{.reg.b16 spc, ulp, p;
  mov.b16 spc,0X25CFU;
  mov.b16 ulp,0x9400U;
  set.eq.f16.f16 p,h, spc;
  fma.rn.f16 r,p,ulp,r;
}
{.reg.b16 spc, ulp, p;
  mov.b16 spc,0XC13BU;
  mov.b16 ulp,0x0400U;
  set.eq.f16.f16 p,h, spc;
  fma.rn.f16 r,p,ulp,r;
}
{.reg.b16 spc, ulp, p;
  mov.b16 spc,0XC1EFU;
  mov.b16 ulp,0x0200U;
  set.eq.f16.f16 p,h, spc;
  fma.rn.f16 r,p,ulp,r;
}
  mov.b16         %rs248,r;           
}
	// end inline asm
	// begin inline asm
	{  cvt.f32.f16 %f7, %rs248;}

	// end inline asm
	// begin inline asm
	{  cvt.f32.f16 %f8, %rs251;}

	// end inline asm
	// begin inline asm
	{rcp.approx.ftz.f32 %f9, %f8;
}
	// end inline asm
	mul.f32 	%f11, %f7, %f9;
	// begin inline asm
	{  cvt.rn.f16.f32 %rs306, %f11;}

	// end inline asm
	// begin inline asm
	{abs.f16 %rs253,%rs306;
}
	// end inline asm
	mov.b16 	%rs257, 143;
	// begin inline asm
	{ .reg .pred __$temp3;
  setp.lt.f16  __$temp3, %rs253, %rs257;
  selp.u16 %rs255, 1, 0, __$temp3;}
	// end inline asm
	setp.eq.s16 	%p27, %rs255, 0;
	@%p27 bra 	$L__BB1_38;
	mov.f32 	%f12, 0f00000000;
	// begin inline asm
	{  cvt.rn.f16.f32 %rs258, %f12;}

	// end inline asm
	// begin inline asm
	{ .reg .pred __$temp3;
  setp.lt.f16  __$temp3, %rs258, %rs253;
  selp.u16 %rs259, 1, 0, __$temp3;}
	// end inline asm
	setp.eq.s16 	%p28, %rs259, 0;
	@%p28 bra 	$L__BB1_38;
	neg.f32 	%f14, %f8;
	fma.rn.f32 	%f15, %f14, %f11, %f7;
	fma.rn.f32 	%f13, %f9, %f15, %f11;
	// begin inline asm
	{  cvt.rn.f16.f32 %rs306, %f13;}

	// end inline asm
$L__BB1_38:
	ld.global.u16 	%rs265, [%rd7];
	add.s32 	%r126, %r36, %r1;
	cvt.s64.s32 	%rd41, %r126;
	add.s64 	%rd42, %rd41, %rd4;
	shl.b64 	%rd43, %rd42, 1;
	mov.u32 	%r127, shared_mem;
	cvt.u64.u32 	%rd44, %r127;
	cvta.shared.u64 	%rd45, %rd44;
	add.s64 	%rd40, %rd45, %rd43;
	// begin inline asm
	{mul.f16 %rs263,%rs306,%rs265;
}
	// end inline asm
	// begin inline asm
	{ atom.add.noftz.f16 %rs266,[%rd40],%rs263; }

	// end inline asm
	add.s32 	%r161, %r161, 1;
	setp.ne.s32 	%p29, %r161, %r34;
	@%p29 bra 	$L__BB1_22;
$L__BB1_39:
	bar.sync 	0;
	@%p5 bra 	$L__BB1_51;
	setp.lt.u32 	%p31, %r7, 7;
	add.s32 	%r129, %r16, %r3;
	mul.lo.s32 	%r46, %r129, %r57;
	mov.b32 	%r168, 0;
	@%p31 bra 	$L__BB1_43;
	mov.b32 	%r166, 0;
$L__BB1_42:
	.pragma "nounroll";
	add.s32 	%r131, %r166, %r46;
	mul.wide.s32 	%rd54, %r131, 2;
	add.s64 	%rd46, %rd12, %rd54;
	add.s32 	%r132, %r166, %r6;
	shl.b32 	%r133, %r132, 1;
	mov.u32 	%r134, shared_mem;
	add.s32 	%r135, %r134, %r133;
	ld.shared.u16 	%rs269, [%r135];
	// begin inline asm
	{ atom.add.noftz.f16 %rs268,[%rd46],%rs269; }

	// end inline asm
	cvt.s64.s32 	%rd55, %r46;
	cvt.u64.u32 	%rd56, %r166;
	add.s64 	%rd57, %rd56, %rd55;
	shl.b64 	%rd58, %rd57, 1;
	add.s64 	%rd59, %rd12, %rd58;
	add.s64 	%rd47, %rd59, 2;
	ld.shared.u16 	%rs271, [%r135+2];
	// begin inline asm
	{ atom.add.noftz.f16 %rs270,[%rd47],%rs271; }

	// end inline asm
	add.s64 	%rd48, %rd59, 4;
	ld.shared.u16 	%rs273, [%r135+4];
	// begin inline asm
	{ atom.add.noftz.f16 %rs272,[%rd48],%rs273; }

	// end inline asm
	add.s64 	%rd49, %rd59, 6;
	ld.shared.u16 	%rs275, [%r135+6];
	// begin inline asm
	{ atom.add.noftz.f16 %rs274,[%rd49],%rs275; }

	// end inline asm
	add.s64 	%rd50, %rd59, 8;
	ld.shared.u16 	%rs277, [%r135+8];
	// begin inline asm
	{ atom.add.noftz.f16 %rs276,[%rd50],%rs277; }

	// end inline asm
	add.s64 	%rd51, %rd59, 10;
	ld.shared.u16 	%rs279, [%r135+10];
	// begin inline asm
	{ atom.add.noftz.f16 %rs278,[%rd51],%rs279; }

	// end inline asm
	add.s64 	%rd52, %rd59, 12;
	ld.shared.u16 	%rs281, [%r135+12];
	// begin inline asm
	{ atom.add.noftz.f16 %rs280,[%rd52],%rs281; }

	// end inline asm
	add.s64 	%rd53, %rd59, 14;
	ld.shared.u16 	%rs283, [%r135+14];
	// begin inline asm
	{ atom.add.noftz.f16 %rs282,[%rd53],%rs283; }

	// end inline asm
	add.s32 	%r166, %r166, 8;
	setp.ne.s32 	%p32, %r166, %r11;
	mov.u32 	%r168, %r11;
	@%p32 bra 	$L__BB1_42;
$L__BB1_43:
	setp.eq.s32 	%p33, %r8, 0;
	@%p33 bra 	$L__BB1_51;
	add.s32 	%r136, %r8, -1;
	setp.lt.u32 	%p34, %r136, 3;
	@%p34 bra 	$L__BB1_46;
	add.s32 	%r137, %r168, %r46;
	mul.wide.s32 	%rd64, %r137, 2;
	add.s64 	%rd60, %rd12, %rd64;
	add.s32 	%r138, %r168, %r6;
	shl.b32 	%r139, %r138, 1;
	mov.u32 	%r140, shared_mem;
	add.s32 	%r141, %r140, %r139;
	ld.shared.u16 	%rs285, [%r141];
	// begin inline asm
	{ atom.add.noftz.f16 %rs284,[%rd60],%rs285; }

	// end inline asm
	cvt.s64.s32 	%rd65, %r46;
	cvt.s64.s32 	%rd66, %r168;
	add.s64 	%rd67, %rd66, %rd65;
	shl.b64 	%rd68, %rd67, 1;
	add.s64 	%rd69, %rd12, %rd68;
	add.s64 	%rd61, %rd69, 2;
	ld.shared.u16 	%rs287, [%r141+2];
	// begin inline asm
	{ atom.add.noftz.f16 %rs286,[%rd61],%rs287; }

	// end inline asm
	add.s64 	%rd62, %rd69, 4;
	ld.shared.u16 	%rs289, [%r141+4];
	// begin inline asm
	{ atom.add.noftz.f16 %rs288,[%rd62],%rs289; }

	// end inline asm
	add.s64 	%rd63, %rd69, 6;
	ld.shared.u16 	%rs291, [%r141+6];
	// begin inline asm
	{ atom.add.noftz.f16 %rs290,[%rd63],%rs291; }

	// end inline asm
	add.s32 	%r168, %r168, 4;
$L__BB1_46:
	setp.eq.s32 	%p35, %r9, 0;
	@%p35 bra 	$L__BB1_51;
	setp.eq.s32 	%p36, %r9, 1;
	@%p36 bra 	$L__BB1_49;
	add.s32 	%r142, %r168, %r46;
	mul.wide.s32 	%rd72, %r142, 2;
	add.s64 	%rd70, %rd12, %rd72;
	add.s32 	%r143, %r168, %r6;
	shl.b32 	%r144, %r143, 1;
	mov.u32 	%r145, shared_mem;
	add.s32 	%r146, %r145, %r144;
	ld.shared.u16 	%rs293, [%r146];
	// begin inline asm
	{ atom.add.noftz.f16 %rs292,[%rd70],%rs293; }

	// end inline asm
	cvt.s64.s32 	%rd73, %r46;
	cvt.s64.s32 	%rd74, %r168;
	add.s64 	%rd75, %rd74, %rd73;
	shl.b64 	%rd76, %rd75, 1;
	add.s64 	%rd77, %rd12, %rd76;
	add.s64 	%rd71, %rd77, 2;
	ld.shared.u16 	%rs295, [%r146+2];
	// begin inline asm
	{ atom.add.noftz.f16 %rs294,[%rd71],%rs295; }

	// end inline asm
	add.s32 	%r168, %r168, 2;
$L__BB1_49:
	@%p6 bra 	$L__BB1_51;
	add.s32 	%r147, %r168, %r46;
	mul.wide.s32 	%rd79, %r147, 2;
	add.s64 	%rd78, %rd12, %rd79;
	add.s32 	%r148, %r168, %r6;
	shl.b32 	%r149, %r148, 1;
	mov.u32 	%r150, shared_mem;
	add.s32 	%r151, %r150, %r149;
	ld.shared.u16 	%rs297, [%r151];
	// begin inline asm
	{ atom.add.noftz.f16 %rs296,[%rd78],%rs297; }

	// end inline asm
$L__BB1_51:
	bar.sync 	0;
	add.s32 	%r153, %r153, 128;
	setp.lt.s32 	%p38, %r153, %r56;
	add.s32 	%r152, %r152, -128;
	@%p38 bra 	$L__BB1_2;
$L__BB1_52:
	ret;

}


// ===== COMPILED SASS (sm_100) =====

	.target	sm_100

	.elftype	@"ET_EXEC"


//--------------------- .note.nv.tkinfo           --------------------------
	.section	.note.nv.tkinfo,"",@"SHT_NOTE"
	.sectionflags	@"SHF_NOTE_NV_TKINFO"
	.tkinfo
        /*0018*/ 	.word	0x00000002
        /*0030*/ 	.string	""
        /*0030*/ 	.string	"ptxas"
        /*0030*/ 	.string	"Cuda compilation tools, release 13.0, V13.0.88"
        /*0030*/ 	.string	"Build cuda_13.0.r13.0/compiler.36424714_0"
        /*0030*/ 	.string	"-arch sm_100 -m 64 "



//--------------------- .note.nv.cuinfo           --------------------------
	.section	.note.nv.cuinfo,"",@"SHT_NOTE"
	.sectionflags	@"SHF_NOTE_NV_CUINFO"
        /*0018*/ 	.short	0x0002
        /*001a*/ 	.short	0x0064
        /*001c*/ 	.short	0x0082
	.zero		2


//--------------------- .nv.info                  --------------------------
	.section	.nv.info,"",@"SHT_CUDA_INFO"
	.align	4


	//----- nvinfo : EIATTR_REGCOUNT
	.align		4
        /*0000*/ 	.byte	0x04, 0x2f
        /*0002*/ 	.short	(.L_1 - .L_0)
	.align		4
.L_0:
        /*0004*/ 	.word	index@(_Z28flash_attn_v2_forward_kernelPK6__halfS1_S1_PS_S2_S2_iiiif)
        /*0008*/ 	.word	0x00000020


	//----- nvinfo : EIATTR_FRAME_SIZE
	.align		4
.L_1:
        /*000c*/ 	.byte	0x04, 0x11
        /*000e*/ 	.short	(.L_3 - .L_2)
	.align		4
.L_2:
        /*0010*/ 	.word	index@(_Z28flash_attn_v2_forward_kernelPK6__halfS1_S1_PS_S2_S2_iiiif)
        /*0014*/ 	.word	0x00000000


	//----- nvinfo : EIATTR_REGCOUNT
	.align		4
.L_3:
        /*0018*/ 	.byte	0x04, 0x2f
        /*001a*/ 	.short	(.L_5 - .L_4)
	.align		4
.L_4:
        /*001c*/ 	.word	index@(_Z29flash_attn_v2_backward_kernelPK6__halfS1_S1_S1_S1_S1_S1_PS_S2_S2_iiiif)
        /*0020*/ 	.word	0x00000020


	//----- nvinfo : EIATTR_FRAME_SIZE
	.align		4
.L_5:
        /*0024*/ 	.byte	0x04, 0x11
        /*0026*/ 	.short	(.L_7 - .L_6)
	.align		4
.L_6:
        /*0028*/ 	.word	index@(_Z29flash_attn_v2_backward_kernelPK6__halfS1_S1_S1_S1_S1_S1_PS_S2_S2_iiiif)
        /*002c*/ 	.word	0x00000000


	//----- nvinfo : EIATTR_MIN_STACK_SIZE
	.align		4
.L_7:
        /*0030*/ 	.byte	0x04, 0x12
        /*0032*/ 	.short	(.L_9 - .L_8)
	.align		4
.L_8:
        /*0034*/ 	.word	index@(_Z29flash_attn_v2_backward_kernelPK6__halfS1_S1_S1_S1_S1_S1_PS_S2_S2_iiiif)
        /*0038*/ 	.word	0x00000000


	//----- nvinfo : EIATTR_MIN_STACK_SIZE
	.align		4
.L_9:
        /*003c*/ 	.byte	0x04, 0x12
        /*003e*/ 	.short	(.L_11 - .L_10)
	.align		4
.L_10:
        /*0040*/ 	.word	index@(_Z28flash_attn_v2_forward_kernelPK6__halfS1_S1_PS_S2_S2_iiiif)
        /*0044*/ 	.word	0x00000000
.L_11:


//--------------------- .nv.compat                --------------------------
	.section	.nv.compat,"",@"SHT_CUDA_COMPAT_INFO"
	.align	4
        /*0000*/ 	.byte	0x02, 0x09, 0x00, 0x00, 0x02, 0x02, 0x01, 0x00, 0x02, 0x05, 0x05, 0x00, 0x03, 0x07, 0x01, 0x01
        /*0010*/ 	.byte	0x02, 0x03, 0x00, 0x00, 0x02, 0x06, 0x01, 0x00, 0x04, 0x0b, 0x08, 0x00, 0x09, 0x00, 0x00, 0x00
        /*0020*/ 	.byte	0x00, 0x00, 0x00, 0x00


//--------------------- .nv.info._Z29flash_attn_v2_backward_kernelPK6__halfS1_S1_S1_S1_S1_S1_PS_S2_S2_iiiif --------------------------
	.section	.nv.info._Z29flash_attn_v2_backward_kernelPK6__halfS1_S1_S1_S1_S1_S1_PS_S2_S2_iiiif,"",@"SHT_CUDA_INFO"
	.sectionflags	@""
	.align	4


	//----- nvinfo : EIATTR_CUDA_API_VERSION
	.align		4
        /*0000*/ 	.byte	0x04, 0x37
        /*0002*/ 	.short	(.L_13 - .L_12)
.L_12:
        /*0004*/ 	.word	0x00000082


	//----- nvinfo : EIATTR_KPARAM_INFO
	.align		4
.L_13:
        /*0008*/ 	.byte	0x04, 0x17
        /*000a*/ 	.short	(.L_15 - .L_14)
.L_14:
        /*000c*/ 	.word	0x00000000
        /*0010*/ 	.short	0x000e
        /*0012*/ 	.short	0x0060
        /*0014*/ 	.byte	0x00, 0xf0, 0x11, 0x00


	//----- nvinfo : EIATTR_KPARAM_INFO
	.align		4
.L_15:
        /*0018*/ 	.byte	0x04, 0x17
        /*001a*/ 	.short	(.L_17 - .L_16)
.L_16:
        /*001c*/ 	.word	0x00000000
        /*0020*/ 	.short	0x000d
        /*0022*/ 	.short	0x005c
        /*0024*/ 	.byte	0x00, 0xf0, 0x11, 0x00


	//----- nvinfo : EIATTR_KPARAM_INFO
	.align		4
.L_17:
        /*0028*/ 	.byte	0x04, 0x17
        /*002a*/ 	.short	(.L_19 - .L_18)
.L_18:
        /*002c*/ 	.word	0x00000000
        /*0030*/ 	.short	0x000c
        /*0032*/ 	.short	0x0058
        /*0034*/ 	.byte	0x00, 0xf0, 0x11, 0x00


	//----- nvinfo : EIATTR_KPARAM_INFO
	.align		4
.L_19:
        /*0038*/ 	.byte	0x04, 0x17
        /*003a*/ 	.short	(.L_21 - .L_20)
.L_20:
        /*003c*/ 	.word	0x00000000
        /*0040*/ 	.short	0x000b
        /*0042*/ 	.short	0x0054
        /*0044*/ 	.byte	0x00, 0xf0, 0x11, 0x00


	//----- nvinfo : EIATTR_KPARAM_INFO
	.align		4
.L_21:
        /*0048*/ 	.byte	0x04, 0x17
        /*004a*/ 	.short	(.L_23 - .L_22)
.L_22:
        /*004c*/ 	.word	0x00000000
        /*0050*/ 	.short	0x000a
        /*0052*/ 	.short	0x0050
        /*0054*/ 	.byte	0x00, 0xf0, 0x11, 0x00


	//----- nvinfo : EIATTR_KPARAM_INFO
	.align		4
.L_23:
        /*0058*/ 	.byte	0x04, 0x17
        /*005a*/ 	.short	(.L_25 - .L_24)
.L_24:
        /*005c*/ 	.word	0x00000000
        /*0060*/ 	.short	0x0009
        /*0062*/ 	.short	0x0048
        /*0064*/ 	.byte	0x00, 0xf5, 0x21, 0x00


	//----- nvinfo : EIATTR_KPARAM_INFO
	.align		4
.L_25:
        /*0068*/ 	.byte	0x04, 0x17
        /*006a*/ 	.short	(.L_27 - .L_26)
.L_26:
        /*006c*/ 	.word	0x00000000
        /*0070*/ 	.short	0x0008
        /*0072*/ 	.short	0x0040
        /*0074*/ 	.byte	0x00, 0xf5, 0x21, 0x00


	//----- nvinfo : EIATTR_KPARAM_INFO
	.align		4
.L_27:
        /*0078*/ 	.byte	0x04, 0x17
        /*007a*/ 	.short	(.L_29 - .L_28)
.L_28:
        /*007c*/ 	.word	0x00000000
        /*0080*/ 	.short	0x0007
        /*0082*/ 	.short	0x0038
        /*0084*/ 	.byte	0x00, 0xf5, 0x21, 0x00


	//----- nvinfo : EIATTR_KPARAM_INFO
	.align		4
.L_29:
        /*0088*/ 	.byte	0x04, 0x17
        /*008a*/ 	.short	(.L_31 - .L_30)
.L_30:
        /*008c*/ 	.word	0x00000000
        /*0090*/ 	.short	0x0006
        /*0092*/ 	.short	0x0030
        /*0094*/ 	.byte	0x00, 0xf5, 0x21, 0x00


	//----- nvinfo : EIATTR_KPARAM_INFO
	.align		4
.L_31:
        /*0098*/ 	.byte	0x04, 0x17
        /*009a*/ 	.short	(.L_33 - .L_32)
.L_32:
        /*009c*/ 	.word	0x00000000
        /*00a0*/ 	.short	0x0005
        /*00a2*/ 	.short	0x0028
        /*00a4*/ 	.byte	0x00, 0xf5, 0x21, 0x00


	//----- nvinfo : EIATTR_KPARAM_INFO
	.align		4
.L_33:
        /*00a8*/ 	.byte	0x04, 0x17
        /*00aa*/ 	.short	(.L_35 - .L_34)
.L_34:
        /*00ac*/ 	.word	0x00000000
        /*00b0*/ 	.short	0x0004
        /*00b2*/ 	.short	0x0020
        /*00b4*/ 	.byte	0x00, 0xf5, 0x21, 0x00


	//----- nvinfo : EIATTR_KPARAM_INFO
	.align		4
.L_35:
        /*00b8*/ 	.byte	0x04, 0x17
        /*00ba*/ 	.short	(.L_37 - .L_36)
.L_36:
        /*00bc*/ 	.word	0x00000000
        /*00c0*/ 	.short	0x0003
        /*00c2*/ 	.short	0x0018
        /*00c4*/ 	.byte	0x00, 0xf5, 0x21, 0x00


	//----- nvinfo : EIATTR_KPARAM_INFO
	.align		4
.L_37:
        /*00c8*/ 	.byte	0x04, 0x17
        /*00ca*/ 	.short	(.L_39 - .L_38)
.L_38:
        /*00cc*/ 	.word	0x00000000
        /*00d0*/ 	.short	0x0002
        /*00d2*/ 	.short	0x0010
        /*00d4*/ 	.byte	0x00, 0xf5, 0x21, 0x00


	//----- nvinfo : EIATTR_KPARAM_INFO
	.align		4
.L_39:
        /*00d8*/ 	.byte	0x04, 0x17
        /*00da*/ 	.short	(.L_41 - .L_40)
.L_40:
        /*00dc*/ 	.word	0x00000000
        /*00e0*/ 	.short	0x0001
        /*00e2*/ 	.short	0x0008
        /*00e4*/ 	.byte	0x00, 0xf5, 0x21, 0x00


	//----- nvinfo : EIATTR_KPARAM_INFO
	.align		4
.L_41:
        /*00e8*/ 	.byte	0x04, 0x17
        /*00ea*/ 	.short	(.L_43 - .L_42)
.L_42:
        /*00ec*/ 	.word	0x00000000
        /*00f0*/ 	.short	0x0000
        /*00f2*/ 	.short	0x0000
        /*00f4*/ 	.byte	0x00, 0xf5, 0x21, 0x00


	//----- nvinfo : EIATTR_SPARSE_MMA_MASK
	.align		4
.L_43:
        /*00f8*/ 	.byte	0x03, 0x50
        /*00fa*/ 	.short	0x0000


	//----- nvinfo : EIATTR_MAXREG_COUNT
	.align		4
        /*00fc*/ 	.byte	0x03, 0x1b
        /*00fe*/ 	.short	0x00ff


	//----- nvinfo : EIATTR_NUM_BARRIERS
	.align		4
        /*0100*/ 	.byte	0x02, 0x4c
        /*0102*/ 	.byte	0x01
	.zero		1


	//----- nvinfo : EIATTR_MERCURY_ISA_VERSION
	.align		4
        /*0104*/ 	.byte	0x03, 0x5f
        /*0106*/ 	.short	0x0101


	//----- nvinfo : EIATTR_VRC_CTA_INIT_COUNT
	.align		4
        /*0108*/ 	.byte	0x02, 0x4a
	.zero		1
	.zero		1


	//----- nvinfo : EIATTR_ATOM16_EMUL_INSTR_REG_MAP
	.align		4
        /*010c*/ 	.byte	0x04, 0x2e
        /*010e*/ 	.short	(.L_45 - .L_44)


	//   ....[0]....
.L_44:
        /*0110*/ 	.word	0x000018a0
        /*0114*/ 	.short	0x0009
        /*0116*/ 	.short	0x0000


	//   ....[1]....
        /*0118*/ 	.word	0x00001ad0
        /*011c*/ 	.short	0x0009
        /*011e*/ 	.short	0x0000


	//   ....[2]....
        /*0120*/ 	.word	0x00001d70
        /*0124*/ 	.short	0x000c
        /*0126*/ 	.short	0x0000


	//   ....[3]....
        /*0128*/ 	.word	0x00001dd0
        /*012c*/ 	.short	0x000c
        /*012e*/ 	.short	0x0000


	//   ....[4]....
        /*0130*/ 	.word	0x00001ee0
        /*0134*/ 	.short	0x0013
        /*0136*/ 	.short	0x0000


	//   ....[5]....
        /*0138*/ 	.word	0x00001f30
        /*013c*/ 	.short	0x0013
        /*013e*/ 	.short	0x0000


	//   ....[6]....
        /*0140*/ 	.word	0x00001fe0
        /*0144*/ 	.short	0x0013
        /*0146*/ 	.short	0x0000


	//   ....[7]....
        /*0148*/ 	.word	0x00002030
        /*014c*/ 	.short	0x0013
        /*014e*/ 	.short	0x0000


	//   ....[8]....
        /*0150*/ 	.word	0x000020e0
        /*0154*/ 	.short	0x0013
        /*0156*/ 	.short	0x0000


	//   ....[9]....
        /*0158*/ 	.word	0x00002130
        /*015c*/ 	.short	0x0013
        /*015e*/ 	.short	0x0000


	//   ....[10]....
        /*0160*/ 	.word	0x000021e0
        /*0164*/ 	.short	0x0013
        /*0166*/ 	.short	0x0000


	//   ....[11]....
        /*0168*/ 	.word	0x00002230
        /*016c*/ 	.short	0x0013
        /*016e*/ 	.short	0x0000


	//   ....[12]....
        /*0170*/ 	.word	0x000022e0
        /*0174*/ 	.short	0x0013
        /*0176*/ 	.short	0x0000


	//   ....[13]....
        /*0178*/ 	.word	0x00002330
        /*017c*/ 	.short	0x0013
        /*017e*/ 	.short	0x0000


	//   ....[14]....
        /*0180*/ 	.word	0x000023e0
        /*0184*/ 	.short	0x0013
        /*0186*/ 	.short	0x0000


	//   ....[15]....
        /*0188*/ 	.word	0x00002430
        /*018c*/ 	.short	0x0013
        /*018e*/ 	.short	0x0000


	//   ....[16]....
        /*0190*/ 	.word	0x000024f0
        /*0194*/ 	.short	0x0011
        /*0196*/ 	.short	0x0000


	//   ....[17]....
        /*0198*/ 	.word	0x00002530
        /*019c*/ 	.short	0x0011
        /*019e*/ 	.short	0x0000


	//   ....[18]....
        /*01a0*/ 	.word	0x00002760
        /*01a4*/ 	.short	0x0008
        /*01a6*/ 	.short	0x0000


	//   ....[19]....
        /*01a8*/ 	.word	0x000027a0
        /*01ac*/ 	.short	0x0008
        /*01ae*/ 	.short	0x0000


	//   ....[20]....
        /*01b0*/ 	.word	0x000028b0
        /*01b4*/ 	.short	0x0011
        /*01b6*/ 	.short	0x0000


	//   ....[21]....
        /*01b8*/ 	.word	0x00002900
        /*01bc*/ 	.short	0x0011
        /*01be*/ 	.short	0x0000


	//   ....[22]....
        /*01c0*/ 	.word	0x000029b0
        /*01c4*/ 	.short	0x0011
        /*01c6*/ 	.short	0x0000


	//   ....[23]....
        /*01c8*/ 	.word	0x00002a00
        /*01cc*/ 	.short	0x0011
        /*01ce*/ 	.short	0x0000


	//   ....[24]....
        /*01d0*/ 	.word	0x00002ab0
        /*01d4*/ 	.short	0x000d
        /*01d6*/ 	.short	0x0000


	//   ....[25]....
        /*01d8*/ 	.word	0x00002b00
        /*01dc*/ 	.short	0x000d
        /*01de*/ 	.short	0x0000


	//   ....[26]....
        /*01e0*/ 	.word	0x00002ce0
        /*01e4*/ 	.short	0x000a
        /*01e6*/ 	.short	0x0000


	//   ....[27]....
        /*01e8*/ 	.word	0x00002d20
        /*01ec*/ 	.short	0x000a
        /*01ee*/ 	.short	0x0000


	//   ....[28]....
        /*01f0*/ 	.word	0x00002e30
        /*01f4*/ 	.short	0x000d
        /*01f6*/ 	.short	0x0000


	//   ....[29]....
        /*01f8*/ 	.word	0x00002e80
        /*01fc*/ 	.short	0x000d
        /*01fe*/ 	.short	0x0000


	//   ....[30]....
        /*0200*/ 	.word	0x00003020
        /*0204*/ 	.short	0x0004
        /*0206*/ 	.short	0x0000


	//   ....[31]....
        /*0208*/ 	.word	0x00003060
        /*020c*/ 	.short	0x0004
        /*020e*/ 	.short	0x0000


	//----- nvinfo : EIATTR_EXIT_INSTR_OFFSETS
	.align		4
.L_45:
        /*0210*/ 	.byte	0x04, 0x1c
        /*0212*/ 	.short	(.L_47 - .L_46)


	//   ....[0]....
.L_46:
        /*0214*/ 	.word	0x000000b0


	//   ....[1]....
        /*0218*/ 	.word	0x00003110


	//----- nvinfo : EIATTR_CRS_STACK_SIZE
	.align		4
.L_47:
        /*021c*/ 	.byte	0x04, 0x1e
        /*021e*/ 	.short	(.L_49 - .L_48)
.L_48:
        /*0220*/ 	.word	0x00000000


	//----- nvinfo : EIATTR_CBANK_PARAM_SIZE
	.align		4
.L_49:
        /*0224*/ 	.byte	0x03, 0x19
        /*0226*/ 	.short	0x0064


	//----- nvinfo : EIATTR_PARAM_CBANK
	.align		4
        /*0228*/ 	.byte	0x04, 0x0a
        /*022a*/ 	.short	(.L_51 - .L_50)
	.align		4
.L_50:
        /*022c*/ 	.word	index@(.nv.constant0._Z29flash_attn_v2_backward_kernelPK6__halfS1_S1_S1_S1_S1_S1_PS_S2_S2_iiiif)
        /*0230*/ 	.short	0x0380
        /*0232*/ 	.short	0x0064


	//----- nvinfo : EIATTR_SW_WAR
	.align		4
.L_51:
        /*0234*/ 	.byte	0x04, 0x36
        /*0236*/ 	.short	(.L_53 - .L_52)
.L_52:
        /*0238*/ 	.word	0x00000008
.L_53:


//--------------------- .nv.info._Z28flash_attn_v2_forward_kernelPK6__halfS1_S1_PS_S2_S2_iiiif --------------------------
	.section	.nv.info._Z28flash_attn_v2_forward_kernelPK6__halfS1_S1_PS_S2_S2_iiiif,"",@"SHT_CUDA_INFO"
	.sectionflags	@""
	.align	4


	//----- nvinfo : EIATTR_CUDA_API_VERSION
	.align		4
        /*0000*/ 	.byte	0x04, 0x37
        /*0002*/ 	.short	(.L_55 - .L_54)
.L_54:
        /*0004*/ 	.word	0x00000082


	//----- nvinfo : EIATTR_KPARAM_INFO
	.align		4
.L_55:
        /*0008*/ 	.byte	0x04, 0x17
        /*000a*/ 	.short	(.L_57 - .L_56)
.L_56:
        /*000c*/ 	.word	0x00000000
        /*0010*/ 	.short	0x000a
        /*0012*/ 	.short	0x0040
        /*0014*/ 	.byte	0x00, 0xf0, 0x11, 0x00


	//----- nvinfo : EIATTR_KPARAM_INFO
	.align		4
.L_57:
        /*0018*/ 	.byte	0x04, 0x17
        /*001a*/ 	.short	(.L_59 - .L_58)
.L_58:
        /*001c*/ 	.word	0x00000000
        /*0020*/ 	.short	0x0009
        /*0022*/ 	.short	0x003c
        /*0024*/ 	.byte	0x00, 0xf0, 0x11, 0x00


	//----- nvinfo : EIATTR_KPARAM_INFO
	.align		4
.L_59:
        /*0028*/ 	.byte	0x04, 0x17
        /*002a*/ 	.short	(.L_61 - .L_60)
.L_60:
        /*002c*/ 	.word	0x00000000
        /*0030*/ 	.short	0x0008
        /*0032*/ 	.short	0x0038
        /*0034*/ 	.byte	0x00, 0xf0, 0x11, 0x00


	//----- nvinfo : EIATTR_KPARAM_INFO
	.align		4
.L_61:
        /*0038*/ 	.byte	0x04, 0x17
        /*003a*/ 	.short	(.L_63 - .L_62)
.L_62:
        /*003c*/ 	.word	0x00000000
        /*0040*/ 	.short	0x0007
        /*0042*/ 	.short	0x0034
        /*0044*/ 	.byte	0x00, 0xf0, 0x11, 0x00


	//----- nvinfo : EIATTR_KPARAM_INFO
	.align		4
.L_63:
        /*0048*/ 	.byte	0x04, 0x17
        /*004a*/ 	.short	(.L_65 - .L_64)
.L_64:
        /*004c*/ 	.word	0x00000000
        /*0050*/ 	.short	0x0006
        /*0052*/ 	.short	0x0030
        /*0054*/ 	.byte	0x00, 0xf0, 0x11, 0x00


	//----- nvinfo : EIATTR_KPARAM_INFO
	.align		4
.L_65:
        /*0058*/ 	.byte	0x04, 0x17
        /*005a*/ 	.short	(.L_67 - .L_66)
.L_66:
        /*005c*/ 	.word	0x00000000
        /*0060*/ 	.short	0x0005
        /*0062*/ 	.short	0x0028
        /*0064*/ 	.byte	0x00, 0xf5, 0x21, 0x00


	//----- nvinfo : EIATTR_KPARAM_INFO
	.align		4
.L_67:
        /*0068*/ 	.byte	0x04, 0x17
        /*006a*/ 	.short	(.L_69 - .L_68)
.L_68:
        /*006c*/ 	.word	0x00000000
        /*0070*/ 	.short	0x0004
        /*0072*/ 	.short	0x0020
        /*0074*/ 	.byte	0x00, 0xf5, 0x21, 0x00


	//----- nvinfo : EIATTR_KPARAM_INFO
	.align		4
.L_69:
        /*0078*/ 	.byte	0x04, 0x17
        /*007a*/ 	.short	(.L_71 - .L_70)
.L_70:
        /*007c*/ 	.word	0x00000000
        /*0080*/ 	.short	0x0003
        /*0082*/ 	.short	0x0018
        /*0084*/ 	.byte	0x00, 0xf5, 0x21, 0x00


	//----- nvinfo : EIATTR_KPARAM_INFO
	.align		4
.L_71:
        /*0088*/ 	.byte	0x04, 0x17
        /*008a*/ 	.short	(.L_73 - .L_72)
.L_72:
        /*008c*/ 	.word	0x00000000
        /*0090*/ 	.short	0x0002
        /*0092*/ 	.short	0x0010
        /*0094*/ 	.byte	0x00, 0xf5, 0x21, 0x00


	//----- nvinfo : EIATTR_KPARAM_INFO
	.align		4
.L_73:
        /*0098*/ 	.byte	0x04, 0x17
        /*009a*/ 	.short	(.L_75 - .L_74)
.L_74:
        /*009c*/ 	.word	0x00000000
        /*00a0*/ 	.short	0x0001
        /*00a2*/ 	.short	0x0008
        /*00a4*/ 	.byte	0x00, 0xf5, 0x21, 0x00


	//----- nvinfo : EIATTR_KPARAM_INFO
	.align		4
.L_75:
        /*00a8*/ 	.byte	0x04, 0x17
        /*00aa*/ 	.short	(.L_77 - .L_76)
.L_76:
        /*00ac*/ 	.word	0x00000000
        /*00b0*/ 	.short	0x0000
        /*00b2*/ 	.short	0x0000
        /*00b4*/ 	.byte	0x00, 0xf5, 0x21, 0x00


	//----- nvinfo : EIATTR_SPARSE_MMA_MASK
	.align		4
.L_77:
        /*00b8*/ 	.byte	0x03, 0x50
        /*00ba*/ 	.short	0x0000


	//----- nvinfo : EIATTR_MAXREG_COUNT
	.align		4
        /*00bc*/ 	.byte	0x03, 0x1b
        /*00be*/ 	.short	0x00ff


	//----- nvinfo : EIATTR_NUM_BARRIERS
	.align		4
        /*00c0*/ 	.byte	0x02, 0x4c
        /*00c2*/ 	.byte	0x01
	.zero		1


	//----- nvinfo : EIATTR_MERCURY_ISA_VERSION
	.align		4
        /*00c4*/ 	.byte	0x03, 0x5f
        /*00c6*/ 	.short	0x0101


	//----- nvinfo : EIATTR_VRC_CTA_INIT_COUNT
	.align		4
        /*00c8*/ 	.byte	0x02, 0x4a
	.zero		1
	.zero		1


	//----- nvinfo : EIATTR_EXIT_INSTR_OFFSETS
	.align		4
        /*00cc*/ 	.byte	0x04, 0x1c
        /*00ce*/ 	.short	(.L_79 - .L_78)


	//   ....[0]....
.L_78:
        /*00d0*/ 	.word	0x00000080


	//   ....[1]....
        /*00d4*/ 	.word	0x00003830


	//   ....[2]....
        /*00d8*/ 	.word	0x000038d0


	//----- nvinfo : EIATTR_CRS_STACK_SIZE
	.align		4
.L_79:
        /*00dc*/ 	.byte	0x04, 0x1e
        /*00de*/ 	.short	(.L_81 - .L_80)
.L_80:
        /*00e0*/ 	.word	0x00000000


	//----- nvinfo : EIATTR_CBANK_PARAM_SIZE
	.align		4
.L_81:
        /*00e4*/ 	.byte	0x03, 0x19
        /*00e6*/ 	.short	0x0044


	//----- nvinfo : EIATTR_PARAM_CBANK
	.align		4
        /*00e8*/ 	.byte	0x04, 0x0a
        /*00ea*/ 	.short	(.L_83 - .L_82)
	.align		4
.L_82:
        /*00ec*/ 	.word	index@(.nv.constant0._Z28flash_attn_v2_forward_kernelPK6__halfS1_S1_PS_S2_S2_iiiif)
        /*00f0*/ 	.short	0x0380
        /*00f2*/ 	.short	0x0044


	//----- nvinfo : EIATTR_SW_WAR
	.align		4
.L_83:
        /*00f4*/ 	.byte	0x04, 0x36
        /*00f6*/ 	.short	(.L_85 - .L_84)
.L_84:
        /*00f8*/ 	.word	0x00000008
.L_85:


//--------------------- .nv.callgraph             --------------------------
	.section	.nv.callgraph,"",@"SHT_CUDA_CALLGRAPH"
	.align	4
	.sectionentsize	8
	.align		4
        /*0000*/ 	.word	0x00000000
	.align		4
        /*0004*/ 	.word	0xffffffff
	.align		4
        /*0008*/ 	.word	0x00000000
	.align		4
        /*000c*/ 	.word	0xfffffffe
	.align		4
        /*0010*/ 	.word	0x00000000
	.align		4
        /*0014*/ 	.word	0xfffffffd
	.align		4
        /*0018*/ 	.word	0x00000000
	.align		4
        /*001c*/ 	.word	0xfffffffc


//--------------------- .text._Z29flash_attn_v2_backward_kernelPK6__halfS1_S1_S1_S1_S1_S1_PS_S2_S2_iiiif --------------------------
	.section	.text._Z29flash_attn_v2_backward_kernelPK6__halfS1_S1_S1_S1_S1_S1_PS_S2_S2_iiiif,"ax",@progbits
	.align	128
        .global         _Z29flash_attn_v2_backward_kernelPK6__halfS1_S1_S1_S1_S1_S1_PS_S2_S2_iiiif
        .type           _Z29flash_attn_v2_backward_kernelPK6__halfS1_S1_S1_S1_S1_S1_PS_S2_S2_iiiif,@function
        .size           _Z29flash_attn_v2_backward_kernelPK6__halfS1_S1_S1_S1_S1_S1_PS_S2_S2_iiiif,(.L_x_105 - _Z29flash_attn_v2_backward_kernelPK6__halfS1_S1_S1_S1_S1_S1_PS_S2_S2_iiiif)
        .other          _Z29flash_attn_v2_backward_kernelPK6__halfS1_S1_S1_S1_S1_S1_PS_S2_S2_iiiif,@"STO_CUDA_ENTRY STV_DEFAULT"
_Z29flash_attn_v2_backward_kernelPK6__halfS1_S1_S1_S1_S1_S1_PS_S2_S2_iiiif:
.text._Z29flash_attn_v2_backward_kernelPK6__halfS1_S1_S1_S1_S1_S1_PS_S2_S2_iiiif:
[----:B------:R-:W-:Y:S01]  /*0000*/  LDC R1, c[0x0][0x37c] ;  /* 0x0000df00ff017b82 */ /* 0x000fe20000000800 */
[----:B------:R-:W0:Y:S01]  /*0010*/  S2R R6, SR_TID.X ;  /* 0x0000000000067919 */ /* 0x000e220000002100 */
[----:B------:R-:W1:Y:S06]  /*0020*/  LDCU UR5, c[0x0][0x3d4] ;  /* 0x00007a80ff0577ac */ /* 0x000e6c0008000800 */
[----:B------:R-:W-:Y:S01]  /*0030*/  S2UR UR10, SR_CTAID.Y ;  /* 0x00000000000a79c3 */ /* 0x000fe20000002600 */
[----:B------:R-:W0:Y:S07]  /*0040*/  LDCU.64 UR12, c[0x0][0x3d8] ;  /* 0x00007b00ff0c77ac */ /* 0x000e2e0008000a00 */
[----:B------:R-:W2:Y:S01]  /*0050*/  S2UR UR4, SR_CTAID.Z ;  /* 0x00000000000479c3 */ /* 0x000ea20000002700 */
[----:B-1----:R-:W-:-:S06]  /*0060*/  UISETP.GE.AND UP0, UPT, UR5, 0x1, UPT ;  /* 0x000000010500788c */ /* 0x002fcc000bf06270 */
[----:B------:R-:W-:-:S04]  /*0070*/  PLOP3.LUT P0, PT, PT, PT, UP0, 0x80, 0x8 ;  /* 0x000000000008781c */ /* 0x000fc80003f0f008 */
[----:B0-----:R-:W-:Y:S01]  /*0080*/  ISETP.GE.OR P0, PT, R6, UR13, !P0 ;  /* 0x0000000d06007c0c */ /* 0x001fe2000c706670 */
[----:B--2---:R-:W-:-:S04]  /*0090*/  UIMAD UR10, UR4, UR12, UR10 ;  /* 0x0000000c040a72a4 */ /* 0x004fc8000f8e020a */
[----:B------:R-:W-:-:S08]  /*00a0*/  UIMAD UR10, UR10, UR5, URZ ;  /* 0x000000050a0a72a4 */ /* 0x000fd0000f8e02ff */
[----:B------:R-:W-:Y:S05]  /*00b0*/  @P0 EXIT ;  /* 0x000000000000094d */ /* 0x000fea0003800000 */
[----:B------:R-:W0:Y:S01]  /*00c0*/  S2UR UR4, SR_CTAID.X ;  /* 0x00000000000479c3 */ /* 0x000e220000002500 */
[----:B------:R-:W1:Y:S01]  /*00d0*/  LDCU.64 UR6, c[0x0][0x3b0] ;  /* 0x00007600ff0677ac */ /* 0x000e620008000a00 */
[----:B------:R-:W-:Y:S01]  /*00e0*/  IMAD.U32 R5, RZ, RZ, UR13 ;  /* 0x0000000dff057e24 */ /* 0x000fe2000f8e00ff */
[----:B------:R-:W-:Y:S01]  /*00f0*/  ISETP.GT.U32.AND P3, PT, R6, 0x7f, PT ;  /* 0x0000007f0600780c */ /* 0x000fe20003f64070 */
[----:B------:R-:W2:Y:S02]  /*0100*/  LDCU.64 UR8, c[0x0][0x3a8] ;  /* 0x00007500ff0877ac */ /* 0x000ea40008000a00 */
[----:B------:R-:W-:Y:S02]  /*0110*/  IMAD R5, R5, UR10, R6 ;  /* 0x0000000a05057c24 */ /* 0x000fe4000f8e0206 */
[----:B------:R-:W3:Y:S01]  /*0120*/  LDC.64 R2, c[0x0][0x380] ;  /* 0x0000e000ff027b82 */ /* 0x000ee20000000a00 */
[----:B------:R-:W-:Y:S02]  /*0130*/  ULOP3.LUT UP0, URZ, UR13, 0x1, URZ, 0xc0, !UPT ;  /* 0x000000010dff7892 */ /* 0x000fe4000f80c0ff */
[----:B------:R-:W-:Y:S01]  /*0140*/  ULOP3.LUT UR5, UR13, 0xfffffff8, URZ, 0xc0, !UPT ;  /* 0xfffffff80d057892 */ /* 0x000fe2000f8ec0ff */
[----:B------:R-:W4:Y:S03]  /*0150*/  LDCU.64 UR14, c[0x0][0x358] ;  /* 0x00006b00ff0e77ac */ /* 0x000f260008000a00 */
[----:B------:R-:W-:-:S02]  /*0160*/  PLOP3.LUT P0, PT, PT, PT, UP0, 0x80, 0x8 ;  /* 0x000000000008781c */ /* 0x000fc40003f0f008 */
[----:B------:R-:W-:Y:S01]  /*0170*/  IMAD.U32 R7, RZ, RZ, UR5 ;  /* 0x00000005ff077e24 */ /* 0x000fe2000f8e00ff */
[----:B------:R-:W-:Y:S01]  /*0180*/  ULOP3.LUT UR16, UR13, 0x7, URZ, 0xc0, !UPT ;  /* 0x000000070d107892 */ /* 0x000fe2000f8ec0ff */
[C---:B------:R-:W-:Y:S01]  /*0190*/  ISETP.GT.U32.OR P0, PT, R6.reuse, 0x7f, !P0 ;  /* 0x0000007f0600780c */ /* 0x040fe20004704470 */
[----:B------:R-:W-:Y:S01]  /*01a0*/  VIADD R6, R6, UR10 ;  /* 0x0000000a06067c36 */ /* 0x000fe20008000000 */
[----:B------:R-:W-:Y:S02]  /*01b0*/  ULOP3.LUT UR17, UR13, 0x3, URZ, 0xc0, !UPT ;  /* 0x000000030d117892 */ /* 0x000fe4000f8ec0ff */
[----:B------:R-:W-:Y:S02]  /*01c0*/  ULOP3.LUT UR18, UR13, 0xf, URZ, 0xc0, !UPT ;  /* 0x0000000f0d127892 */ /* 0x000fe4000f8ec0ff */
[----:B0-----:R-:W-:Y:S02]  /*01d0*/  UIADD3 UR4, UPT, UPT, UR10, UR4, URZ ;  /* 0x000000040a047290 */ /* 0x001fe4000fffe0ff */
[----:B------:R-:W-:-:S02]  /*01e0*/  ULOP3.LUT UR19, UR13, 0xfffffff0, URZ, 0xc0, !UPT ;  /* 0xfffffff00d137892 */ /* 0x000fc4000f8ec0ff */
[----:B-1----:R-:W-:Y:S02]  /*01f0*/  UIMAD.WIDE.U32 UR6, UR4, 0x2, UR6 ;  /* 0x00000002040678a5 */ /* 0x002fe4000f8e0006 */
[----:B--2---:R-:W-:Y:S01]  /*0200*/  UIMAD.WIDE.U32 UR8, UR4, 0x2, UR8 ;  /* 0x00000002040878a5 */ /* 0x004fe2000f8e0008 */
[----:B---3--:R-:W-:Y:S01]  /*0210*/  IMAD.WIDE R2, R5, 0x2, R2 ;  /* 0x0000000205027825 */ /* 0x008fe200078e0202 */
[----:B------:R-:W0:Y:S01]  /*0220*/  LDCU UR20, c[0x0][0x3d4] ;  /* 0x00007a80ff1477ac */ /* 0x000e220008000800 */
[----:B----4-:R-:W-:-:S09]  /*0230*/  UMOV UR4, URZ ;  /* 0x000000ff00047c82 */ /* 0x010fd20008000000 */
.L_x_57:
[----:B01----:R-:W1:Y:S01]  /*0240*/  S2R R8, SR_TID.X ;  /* 0x0000000000087919 */ /* 0x003e620000002100 */
[----:B--2---:R-:W2:Y:S01]  /*0250*/  LDCU UR5, c[0x0][0x3d4] ;  /* 0x00007a80ff0577ac */ /* 0x004ea20008000800 */
[----:B------:R-:W-:Y:S01]  /*0260*/  BSSY.RECONVERGENT B0, `(.L_x_0) ;  /* 0x00000a7000007945 */ /* 0x000fe20003800200 */
[----:B-1----:R-:W-:-:S05]  /*0270*/  VIADD R4, R8, UR4 ;  /* 0x0000000408047c36 */ /* 0x002fca0008000000 */
[----:B--2---:R-:W-:-:S13]  /*0280*/  ISETP.GE.AND P1, PT, R4, UR5, PT ;  /* 0x0000000504007c0c */ /* 0x004fda000bf26270 */
[----:B---34-:R-:W-:Y:S05]  /*0290*/  @P1 BRA `(.L_x_1) ;  /* 0x00000008008c1947 */ /* 0x018fea0003800000 */
[----:B------:R-:W1:Y:S01]  /*02a0*/  LDC R9, c[0x0][0x3dc] ;  /* 0x0000f700ff097b82 */ /* 0x000e620000000800 */
[----:B------:R-:W2:Y:S01]  /*02b0*/  LDCU UR5, c[0x0][0x3dc] ;  /* 0x00007b80ff0577ac */ /* 0x000ea20008000800 */
[----:B------:R-:W-:-:S05]  /*02c0*/  IADD3 R4, PT, PT, R4, UR10, RZ ;  /* 0x0000000a04047c10 */ /* 0x000fca000fffe0ff */
[----:B--2---:R-:W-:Y:S02]  /*02d0*/  IMAD R17, R4, UR5, RZ ;  /* 0x0000000504117c24 */ /* 0x004fe4000f8e02ff */
[----:B-1----:R-:W-:-:S05]  /*02e0*/  VIADD R0, R9, 0xffffffff ;  /* 0xffffffff09007836 */ /* 0x002fca0000000000 */
[----:B------:R-:W-:Y:S01]  /*02f0*/  ISETP.GE.U32.AND P1, PT, R0, 0x7, PT ;  /* 0x000000070000780c */ /* 0x000fe20003f26070 */
[----:B------:R-:W-:-:S12]  /*0300*/  IMAD.MOV.U32 R0, RZ, RZ, RZ ;  /* 0x000000ffff007224 */ /* 0x000fd800078e00ff */
[----:B------:R-:W-:Y:S05]  /*0310*/  @!P1 BRA `(.L_x_2) ;  /* 0x0000000000e89947 */ /* 0x000fea0003800000 */
[----:B------:R-:W1:Y:S01]  /*0320*/  S2R R13, SR_CgaCtaId ;  /* 0x00000000000d7919 */ /* 0x000e620000008800 */
[----:B------:R-:W2:Y:S01]  /*0330*/  LDC.64 R4, c[0x0][0x390] ;  /* 0x0000e400ff047b82 */ /* 0x000ea20000000a00 */
[----:B------:R-:W-:Y:S01]  /*0340*/  MOV R0, 0x400 ;  /* 0x0000040000007802 */ /* 0x000fe20000000f00 */
[----:B------:R-:W-:Y:S01]  /*0350*/  ULOP3.LUT UR11, UR5, 0xfffffff8, URZ, 0xc0, !UPT ;  /* 0xfffffff8050b7892 */ /* 0x000fe2000f8ec0ff */
[----:B------:R-:W-:-:S05]  /*0360*/  IMAD R12, R8, R9, RZ ;  /* 0x00000009080c7224 */ /* 0x000fca00078e02ff */
[----:B------:R-:W3:Y:S01]  /*0370*/  LDC.64 R10, c[0x0][0x398] ;  /* 0x0000e600ff0a7b82 */ /* 0x000ee20000000a00 */
[----:B------:R-:W-:-:S04]  /*0380*/  IMAD.U32 R7, RZ, RZ, UR11 ;  /* 0x0000000bff077e24 */ /* 0x000fc8000f8e00ff */
[----:B------:R-:W-:Y:S01]  /*0390*/  IMAD.MOV R24, RZ, RZ, -R7 ;  /* 0x000000ffff187224 */ /* 0x000fe200078e0a07 */
[----:B-1----:R-:W-:Y:S02]  /*03a0*/  LEA R13, R13, R0, 0x18 ;  /* 0x000000000d0d7211 */ /* 0x002fe400078ec0ff */
[----:B------:R-:W-:-:S05]  /*03b0*/  LEA R0, R8, 0x100, 0x1 ;  /* 0x0000010008007811 */ /* 0x000fca00078e08ff */
[--C-:B------:R-:W-:Y:S02]  /*03c0*/  IMAD R0, R0, UR5, R13.reuse ;  /* 0x0000000500007c24 */ /* 0x100fe4000f8e020d */
[----:B------:R-:W-:Y:S02]  /*03d0*/  IMAD R13, R12, 0x2, R13 ;  /* 0x000000020c0d7824 */ /* 0x000fe400078e020d */
[----:B------:R-:W-:-:S03]  /*03e0*/  VIADD R0, R0, 0x8 ;  /* 0x0000000800007836 */ /* 0x000fc60000000000 */
[----:B------:R-:W-:-:S07]  /*03f0*/  IADD3 R16, PT, PT, R13, 0x8, RZ ;  /* 0x000000080d107810 */ /* 0x000fce0007ffe0ff */
.L_x_5:
[----:B------:R-:W-:Y:S01]  /*0400*/  VIADD R24, R24, 0x8 ;  /* 0x0000000818187836 */ /* 0x000fe20000000000 */
[----:B------:R-:W-:Y:S04]  /*0410*/  BSSY.RECONVERGENT B1, `(.L_x_3) ;  /* 0x0000025000017945 */ /* 0x000fe80003800200 */
[----:B------:R-:W-:Y:S01]  /*0420*/  ISETP.NE.AND P1, PT, R24, RZ, PT ;  /* 0x000000ff1800720c */ /* 0x000fe20003f25270 */
[----:B------:R-:W-:-:S12]  /*0430*/  @P3 BRA `(.L_x_4) ;  /* 0x0000000000883947 */ /* 0x000fd80003800000 */
[----:B--2---:R-:W-:-:S04]  /*0440*/  IMAD.WIDE R14, R17, 0x2, R4 ;  /* 0x00000002110e7825 */ /* 0x004fc800078e0204 */
[----:B---3--:R-:W-:Y:S01]  /*0450*/  IMAD.WIDE R12, R17, 0x2, R10 ;  /* 0x00000002110c7825 */ /* 0x008fe200078e020a */
[----:B------:R-:W2:Y:S04]  /*0460*/  LDG.E.U16 R18, desc[UR14][R14.64] ;  /* 0x0000000e0e127981 */ /* 0x000ea8000c1e1500 */
[----:B------:R-:W3:Y:S04]  /*0470*/  LDG.E.U16 R20, desc[UR14][R12.64] ;  /* 0x0000000e0c147981 */ /* 0x000ee8000c1e1500 */
[----:B------:R-:W4:Y:S04]  /*0480*/  LDG.E.U16 R22, desc[UR14][R14.64+0x2] ;  /* 0x0000020e0e167981 */ /* 0x000f28000c1e1500 */
[----:B------:R-:W5:Y:S04]  /*0490*/  LDG.E.U16 R26, desc[UR14][R12.64+0x2] ;  /* 0x0000020e0c1a7981 */ /* 0x000f68000c1e1500 */
        /* <DEDUP_REMOVED lines=8> */
[----:B--2---:R1:W-:Y:S04]  /*0520*/  STS.U16 [R16+-0x8], R18 ;  /* 0xfffff81210007388 */ /* 0x0043e80000000400 */
[----:B---3--:R2:W-:Y:S04]  /*0530*/  STS.U16 [R0+-0x8], R20 ;  /* 0xfffff81400007388 */ /* 0x0085e80000000400 */
[----:B----4-:R3:W-:Y:S04]  /*0540*/  STS.U16 [R16+-0x6], R22 ;  /* 0xfffffa1610007388 */ /* 0x0107e80000000400 */
[----:B-----5:R-:W-:Y:S04]  /*0550*/  STS.U16 [R0+-0x6], R26 ;  /* 0xfffffa1a00007388 */ /* 0x020fe80000000400 */
[----:B-1----:R-:W4:Y:S04]  /*0560*/  LDG.E.U16 R18, desc[UR14][R12.64+0x6] ;  /* 0x0000060e0c127981 */ /* 0x002f28000c1e1500 */
[----:B------:R1:W-:Y:S04]  /*0570*/  STS.U16 [R16+-0x4], R19 ;  /* 0xfffffc1310007388 */ /* 0x0003e80000000400 */
[----:B--2---:R-:W2:Y:S04]  /*0580*/  LDG.E.U16 R20, desc[UR14][R12.64+0xa] ;  /* 0x00000a0e0c147981 */ /* 0x004ea8000c1e1500 */
[----:B---3--:R-:W3:Y:S04]  /*0590*/  LDG.E.U16 R22, desc[UR14][R12.64+0xc] ;  /* 0x00000c0e0c167981 */ /* 0x008ee8000c1e1500 */
[----:B-1----:R-:W5:Y:S04]  /*05a0*/  LDG.E.U16 R19, desc[UR14][R12.64+0x8] ;  /* 0x0000080e0c137981 */ /* 0x002f68000c1e1500 */
[----:B------:R1:W-:Y:S04]  /*05b0*/  STS.U16 [R0+-0x4], R28 ;  /* 0xfffffc1c00007388 */ /* 0x0003e80000000400 */
[----:B------:R1:W-:Y:S04]  /*05c0*/  STS.U16 [R16+-0x2], R23 ;  /* 0xfffffe1710007388 */ /* 0x0003e80000000400 */
[----:B----4-:R1:W-:Y:S04]  /*05d0*/  STS.U16 [R0+-0x2], R18 ;  /* 0xfffffe1200007388 */ /* 0x0103e80000000400 */
[----:B------:R1:W-:Y:S04]  /*05e0*/  STS.U16 [R16], R27 ;  /* 0x0000001b10007388 */ /* 0x0003e80000000400 */
[----:B-----5:R1:W-:Y:S04]  /*05f0*/  STS.U16 [R0], R19 ;  /* 0x0000001300007388 */ /* 0x0203e80000000400 */
[----:B------:R1:W-:Y:S04]  /*0600*/  STS.U16 [R16+0x2], R25 ;  /* 0x0000021910007388 */ /* 0x0003e80000000400 */
[----:B--2---:R1:W-:Y:S04]  /*0610*/  STS.U16 [R0+0x2], R20 ;  /* 0x0000021400007388 */ /* 0x0043e80000000400 */
[----:B------:R1:W-:Y:S04]  /*0620*/  STS.U16 [R16+0x4], R21 ;  /* 0x0000041510007388 */ /* 0x0003e80000000400 */
[----:B---3--:R1:W-:Y:S04]  /*0630*/  STS.U16 [R0+0x4], R22 ;  /* 0x0000041600007388 */ /* 0x0083e80000000400 */
[----:B------:R1:W-:Y:S04]  /*0640*/  STS.U16 [R16+0x6], R29 ;  /* 0x0000061d10007388 */ /* 0x0003e80000000400 */
[----:B------:R1:W-:Y:S02]  /*0650*/  STS.U16 [R0+0x6], R15 ;  /* 0x0000060f00007388 */ /* 0x0003e40000000400 */
.L_x_4:
[----:B0-----:R-:W-:Y:S05]  /*0660*/  BSYNC.RECONVERGENT B1 ;  /* 0x0000000000017941 */ /* 0x001fea0003800200 */
.L_x_3:
[----:B-1----:R-:W-:Y:S02]  /*0670*/  VIADD R16, R16, 0x10 ;  /* 0x0000001010107836 */ /* 0x002fe40000000000 */
[----:B------:R-:W-:Y:S02]  /*0680*/  VIADD R0, R0, 0x10 ;  /* 0x0000001000007836 */ /* 0x000fe40000000000 */
[----:B------:R-:W-:Y:S01]  /*0690*/  VIADD R17, R17, 0x8 ;  /* 0x0000000811117836 */ /* 0x000fe20000000000 */
[----:B------:R-:W-:Y:S06]  /*06a0*/  @P1 BRA `(.L_x_5) ;  /* 0xfffffffc00541947 */ /* 0x000fec000383ffff */
[----:B------:R-:W-:-:S07]  /*06b0*/  IMAD.MOV.U32 R0, RZ, RZ, R7 ;  /* 0x000000ffff007224 */ /* 0x000fce00078e0007 */
.L_x_2:
[----:B------:R-:W-:-:S09]  /*06c0*/  UISETP.NE.AND UP1, UPT, UR16, URZ, UPT ;  /* 0x000000ff1000728c */ /* 0x000fd2000bf25270 */
[----:B------:R-:W-:Y:S05]  /*06d0*/  BRA.U !UP1, `(.L_x_1) ;  /* 0x00000005097c7547 */ /* 0x000fea000b800000 */
[----:B------:R-:W-:-:S04]  /*06e0*/  UIADD3 UR5, UPT, UPT, UR16, -0x1, URZ ;  /* 0xffffffff10057890 */ /* 0x000fc8000fffe0ff */
[----:B------:R-:W-:-:S09]  /*06f0*/  UISETP.GE.U32.AND UP1, UPT, UR5, 0x3, UPT ;  /* 0x000000030500788c */ /* 0x000fd2000bf26070 */
[----:B------:R-:W-:Y:S05]  /*0700*/  BRA.U !UP1, `(.L_x_6) ;  /* 0x0000000109947547 */ /* 0x000fea000b800000 */
[----:B------:R-:W-:Y:S04]  /*0710*/  BSSY.RECONVERGENT B1, `(.L_x_7) ;  /* 0x0000023000017945 */ /* 0x000fe80003800200 */
[----:B------:R-:W-:Y:S05]  /*0720*/  @P3 BRA `(.L_x_8) ;  /* 0x0000000000843947 */ /* 0x000fea0003800000 */
[----:B------:R-:W1:Y:S01]  /*0730*/  LDCU UR5, c[0x0][0x3dc] ;  /* 0x00007b80ff0577ac */ /* 0x000e620008000800 */
[----:B--2---:R-:W2:Y:S01]  /*0740*/  LDC.64 R4, c[0x0][0x390] ;  /* 0x0000e400ff047b82 */ /* 0x004ea20000000a00 */
[----:B------:R-:W-:-:S05]  /*0750*/  IADD3 R12, PT, PT, R8, UR4, RZ ;  /* 0x00000004080c7c10 */ /* 0x000fca000fffe0ff */
[----:B------:R-:W-:Y:S02]  /*0760*/  VIADD R12, R12, UR10 ;  /* 0x0000000a0c0c7c36 */ /* 0x000fe40008000000 */
[----:B---3--:R-:W3:Y:S08]  /*0770*/  LDC.64 R10, c[0x0][0x398] ;  /* 0x0000e600ff0a7b82 */ /* 0x008ef00000000a00 */
[----:B------:R-:W4:Y:S01]  /*0780*/  S2UR UR11, SR_CgaCtaId ;  /* 0x00000000000b79c3 */ /* 0x000f220000008800 */
[----:B-1----:R-:W-:-:S04]  /*0790*/  IMAD R13, R12, UR5, RZ ;  /* 0x000000050c0d7c24 */ /* 0x002fc8000f8e02ff */
[----:B------:R-:W-:-:S03]  /*07a0*/  IMAD.IADD R13, R13, 0x1, R0 ;  /* 0x000000010d0d7824 */ /* 0x000fc600078e0200 */
[----:B------:R-:W1:Y:S01]  /*07b0*/  LDC R29, c[0x0][0x3dc] ;  /* 0x0000f700ff1d7b82 */ /* 0x000e620000000800 */
[----:B--2---:R-:W-:-:S05]  /*07c0*/  IMAD.WIDE R4, R13, 0x2, R4 ;  /* 0x000000020d047825 */ /* 0x004fca00078e0204 */
[----:B------:R-:W2:Y:S01]  /*07d0*/  LDG.E.U16 R17, desc[UR14][R4.64+0x2] ;  /* 0x0000020e04117981 */ /* 0x000ea2000c1e1500 */
[----:B---3--:R-:W-:-:S03]  /*07e0*/  IMAD.WIDE R10, R13, 0x2, R10 ;  /* 0x000000020d0a7825 */ /* 0x008fc600078e020a */
[----:B------:R-:W3:Y:S04]  /*07f0*/  LDG.E.U16 R13, desc[UR14][R4.64] ;  /* 0x0000000e040d7981 */ /* 0x000ee8000c1e1500 */
[----:B------:R-:W5:Y:S04]  /*0800*/  LDG.E.U16 R15, desc[UR14][R10.64] ;  /* 0x0000000e0a0f7981 */ /* 0x000f68000c1e1500 */
[----:B------:R-:W2:Y:S04]  /*0810*/  LDG.E.U16 R19, desc[UR14][R10.64+0x2] ;  /* 0x0000020e0a137981 */ /* 0x000ea8000c1e1500 */
[----:B------:R-:W2:Y:S04]  /*0820*/  LDG.E.U16 R21, desc[UR14][R4.64+0x4] ;  /* 0x0000040e04157981 */ /* 0x000ea8000c1e1500 */
[----:B------:R-:W2:Y:S04]  /*0830*/  LDG.E.U16 R23, desc[UR14][R10.64+0x4] ;  /* 0x0000040e0a177981 */ /* 0x000ea8000c1e1500 */
[----:B------:R-:W2:Y:S04]  /*0840*/  LDG.E.U16 R25, desc[UR14][R4.64+0x6] ;  /* 0x0000060e04197981 */ /* 0x000ea8000c1e1500 */
[----:B------:R-:W2:Y:S01]  /*0850*/  LDG.E.U16 R27, desc[UR14][R10.64+0x6] ;  /* 0x0000060e0a1b7981 */ /* 0x000ea2000c1e1500 */
[----:B------:R-:W-:Y:S01]  /*0860*/  IMAD R12, R8, R9, RZ ;  /* 0x00000009080c7224 */ /* 0x000fe200078e02ff */
[----:B------:R-:W-:-:S02]  /*0870*/  UMOV UR5, 0x400 ;  /* 0x0000040000057882 */ /* 0x000fc40000000000 */
[----:B----4-:R-:W-:Y:S01]  /*0880*/  ULEA UR5, UR11, UR5, 0x18 ;  /* 0x000000050b057291 */ /* 0x010fe2000f8ec0ff */
[----:B------:R-:W-:-:S05]  /*0890*/  IMAD.IADD R12, R12, 0x1, R0 ;  /* 0x000000010c0c7824 */ /* 0x000fca00078e0200 */
[----:B------:R-:W-:-:S05]  /*08a0*/  LEA R12, R12, UR5, 0x1 ;  /* 0x000000050c0c7c11 */ /* 0x000fca000f8e08ff */
[----:B-1----:R-:W-:Y:S01]  /*08b0*/  IMAD R14, R29, 0x100, R12 ;  /* 0x000001001d0e7824 */ /* 0x002fe200078e020c */
[----:B---3--:R1:W-:Y:S04]  /*08c0*/  STS.U16 [R12], R13 ;  /* 0x0000000d0c007388 */ /* 0x0083e80000000400 */
[----:B-----5:R1:W-:Y:S04]  /*08d0*/  STS.U16 [R14], R15 ;  /* 0x0000000f0e007388 */ /* 0x0203e80000000400 */
[----:B--2---:R1:W-:Y:S04]  /*08e0*/  STS.U16 [R12+0x2], R17 ;  /* 0x000002110c007388 */ /* 0x0043e80000000400 */
[----:B------:R1:W-:Y:S04]  /*08f0*/  STS.U16 [R14+0x2], R19 ;  /* 0x000002130e007388 */ /* 0x0003e80000000400 */
[----:B------:R1:W-:Y:S04]  /*0900*/  STS.U16 [R12+0x4], R21 ;  /* 0x000004150c007388 */ /* 0x0003e80000000400 */
[----:B------:R1:W-:Y:S04]  /*0910*/  STS.U16 [R14+0x4], R23 ;  /* 0x000004170e007388 */ /* 0x0003e80000000400 */
[----:B------:R1:W-:Y:S04]  /*0920*/  STS.U16 [R12+0x6], R25 ;  /* 0x000006190c007388 */ /* 0x0003e80000000400 */
[----:B------:R1:W-:Y:S02]  /*0930*/  STS.U16 [R14+0x6], R27 ;  /* 0x0000061b0e007388 */ /* 0x0003e40000000400 */
.L_x_8:
[----:B0-----:R-:W-:Y:S05]  /*0940*/  BSYNC.RECONVERGENT B1 ;  /* 0x0000000000017941 */ /* 0x001fea0003800200 */
.L_x_7:
[----:B------:R-:W-:-:S07]  /*0950*/  VIADD R0, R0, 0x4 ;  /* 0x0000000400007836 */ /* 0x000fce0000000000 */
.L_x_6:
[----:B------:R-:W-:-:S09]  /*0960*/  UISETP.NE.AND UP1, UPT, UR17, URZ, UPT ;  /* 0x000000ff1100728c */ /* 0x000fd2000bf25270 */
[----:B------:R-:W-:Y:S05]  /*0970*/  BRA.U !UP1, `(.L_x_1) ;  /* 0x0000000109d47547 */ /* 0x000fea000b800000 */
[----:B------:R-:W-:-:S09]  /*0980*/  UISETP.NE.AND UP1, UPT, UR17, 0x1, UPT ;  /* 0x000000011100788c */ /* 0x000fd2000bf25270 */
[----:B------:R-:W-:Y:S05]  /*0990*/  BRA.U !UP1, `(.L_x_9) ;  /* 0x0000000109747547 */ /* 0x000fea000b800000 */
[----:B------:R-:W-:Y:S04]  /*09a0*/  BSSY.RECONVERGENT B1, `(.L_x_10) ;  /* 0x000001b000017945 */ /* 0x000fe80003800200 */
[----:B------:R-:W-:Y:S05]  /*09b0*/  @P3 BRA `(.L_x_11) ;  /* 0x0000000000643947 */ /* 0x000fea0003800000 */
[----:B------:R-:W4:Y:S01]  /*09c0*/  LDCU UR5, c[0x0][0x3dc] ;  /* 0x00007b80ff0577ac */ /* 0x000f220008000800 */
[----:B--2---:R-:W2:Y:S01]  /*09d0*/  LDC.64 R4, c[0x0][0x390] ;  /* 0x0000e400ff047b82 */ /* 0x004ea20000000a00 */
[----:B-1----:R-:W-:-:S05]  /*09e0*/  IADD3 R12, PT, PT, R8, UR4, RZ ;  /* 0x00000004080c7c10 */ /* 0x002fca000fffe0ff */
[----:B------:R-:W-:Y:S02]  /*09f0*/  VIADD R12, R12, UR10 ;  /* 0x0000000a0c0c7c36 */ /* 0x000fe40008000000 */
[----:B---3--:R-:W1:Y:S08]  /*0a00*/  LDC.64 R10, c[0x0][0x398] ;  /* 0x0000e600ff0a7b82 */ /* 0x008e700000000a00 */
[----:B------:R-:W3:Y:S01]  /*0a10*/  S2UR UR11, SR_CgaCtaId ;  /* 0x00000000000b79c3 */ /* 0x000ee20000008800 */
[----:B----4-:R-:W-:-:S04]  /*0a20*/  IMAD R13, R12, UR5, RZ ;  /* 0x000000050c0d7c24 */ /* 0x010fc8000f8e02ff */
[----:B------:R-:W-:-:S03]  /*0a30*/  IMAD.IADD R13, R13, 0x1, R0 ;  /* 0x000000010d0d7824 */ /* 0x000fc600078e0200 */
[----:B------:R-:W4:Y:S01]  /*0a40*/  LDC R15, c[0x0][0x3dc] ;  /* 0x0000f700ff0f7b82 */ /* 0x000f220000000800 */
[----:B--2---:R-:W-:-:S05]  /*0a50*/  IMAD.WIDE R4, R13, 0x2, R4 ;  /* 0x000000020d047825 */ /* 0x004fca00078e0204 */
[----:B------:R-:W2:Y:S01]  /*0a60*/  LDG.E.U16 R17, desc[UR14][R4.64+0x2] ;  /* 0x0000020e04117981 */ /* 0x000ea2000c1e1500 */
[----:B-1----:R-:W-:-:S03]  /*0a70*/  IMAD.WIDE R10, R13, 0x2, R10 ;  /* 0x000000020d0a7825 */ /* 0x002fc600078e020a */
[----:B------:R-:W5:Y:S04]  /*0a80*/  LDG.E.U16 R13, desc[UR14][R4.64] ;  /* 0x0000000e040d7981 */ /* 0x000f68000c1e1500 */
[----:B------:R-:W2:Y:S04]  /*0a90*/  LDG.E.U16 R14, desc[UR14][R10.64] ;  /* 0x0000000e0a0e7981 */ /* 0x000ea8000c1e1500 */
[----:B------:R-:W2:Y:S01]  /*0aa0*/  LDG.E.U16 R16, desc[UR14][R10.64+0x2] ;  /* 0x0000020e0a107981 */ /* 0x000ea2000c1e1500 */
[----:B------:R-:W-:Y:S01]  /*0ab0*/  IMAD R19, R8, R9, RZ ;  /* 0x0000000908137224 */ /* 0x000fe200078e02ff */
[----:B------:R-:W-:-:S02]  /*0ac0*/  UMOV UR5, 0x400 ;  /* 0x0000040000057882 */ /* 0x000fc40000000000 */
[----:B---3--:R-:W-:Y:S01]  /*0ad0*/  ULEA UR5, UR11, UR5, 0x18 ;  /* 0x000000050b057291 */ /* 0x008fe2000f8ec0ff */
[----:B------:R-:W-:-:S05]  /*0ae0*/  IMAD.IADD R12, R19, 0x1, R0 ;  /* 0x00000001130c7824 */ /* 0x000fca00078e0200 */
[----:B------:R-:W-:-:S05]  /*0af0*/  LEA R12, R12, UR5, 0x1 ;  /* 0x000000050c0c7c11 */ /* 0x000fca000f8e08ff */
[----:B----4-:R-:W-:Y:S01]  /*0b00*/  IMAD R15, R15, 0x100, R12 ;  /* 0x000001000f0f7824 */ /* 0x010fe200078e020c */
[----:B-----5:R4:W-:Y:S04]  /*0b10*/  STS.U16 [R12], R13 ;  /* 0x0000000d0c007388 */ /* 0x0209e80000000400 */
[----:B--2---:R4:W-:Y:S04]  /*0b20*/  STS.U16 [R15], R14 ;  /* 0x0000000e0f007388 */ /* 0x0049e80000000400 */
[----:B------:R4:W-:Y:S04]  /*0b30*/  STS.U16 [R12+0x2], R17 ;  /* 0x000002110c007388 */ /* 0x0009e80000000400 */
[----:B------:R4:W-:Y:S02]  /*0b40*/  STS.U16 [R15+0x2], R16 ;  /* 0x000002100f007388 */ /* 0x0009e40000000400 */
.L_x_11:
[----:B0-----:R-:W-:Y:S05]  /*0b50*/  BSYNC.RECONVERGENT B1 ;  /* 0x0000000000017941 */ /* 0x001fea0003800200 */
.L_x_10:
[----:B------:R-:W-:-:S07]  /*0b60*/  VIADD R0, R0, 0x2 ;  /* 0x0000000200007836 */ /* 0x000fce0000000000 */
.L_x_9:
[----:B------:R-:W-:Y:S05]  /*0b70*/  @P0 BRA `(.L_x_1) ;  /* 0x0000000000540947 */ /* 0x000fea0003800000 */
[----:B------:R-:W5:Y:S01]  /*0b80*/  LDCU UR5, c[0x0][0x3dc] ;  /* 0x00007b80ff0577ac */ /* 0x000f620008000800 */
[----:B--2---:R-:W2:Y:S01]  /*0b90*/  LDC.64 R4, c[0x0][0x390] ;  /* 0x0000e400ff047b82 */ /* 0x004ea20000000a00 */
[----:B-1--4-:R-:W-:-:S05]  /*0ba0*/  IADD3 R12, PT, PT, R8, UR4, RZ ;  /* 0x00000004080c7c10 */ /* 0x012fca000fffe0ff */
[----:B------:R-:W-:Y:S02]  /*0bb0*/  VIADD R12, R12, UR10 ;  /* 0x0000000a0c0c7c36 */ /* 0x000fe40008000000 */
[----:B---3--:R-:W1:Y:S02]  /*0bc0*/  LDC.64 R10, c[0x0][0x398] ;  /* 0x0000e600ff0a7b82 */ /* 0x008e640000000a00 */
[----:B-----5:R-:W-:-:S04]  /*0bd0*/  IMAD R13, R12, UR5, RZ ;  /* 0x000000050c0d7c24 */ /* 0x020fc8000f8e02ff */
[----:B------:R-:W-:-:S04]  /*0be0*/  IMAD.IADD R13, R13, 0x1, R0 ;  /* 0x000000010d0d7824 */ /* 0x000fc800078e0200 */
[----:B--2---:R-:W-:-:S06]  /*0bf0*/  IMAD.WIDE R4, R13, 0x2, R4 ;  /* 0x000000020d047825 */ /* 0x004fcc00078e0204 */
[----:B------:R-:W2:Y:S01]  /*0c00*/  LDG.E.U16 R5, desc[UR14][R4.64] ;  /* 0x0000000e04057981 */ /* 0x000ea2000c1e1500 */
[----:B-1----:R-:W-:Y:S01]  /*0c10*/  IMAD.WIDE R10, R13, 0x2, R10 ;  /* 0x000000020d0a7825 */ /* 0x002fe200078e020a */
[----:B------:R-:W1:Y:S05]  /*0c20*/  S2UR UR11, SR_CgaCtaId ;  /* 0x00000000000b79c3 */ /* 0x000e6a0000008800 */
[----:B------:R-:W3:Y:S03]  /*0c30*/  LDG.E.U16 R10, desc[UR14][R10.64] ;  /* 0x0000000e0a0a7981 */ /* 0x000ee6000c1e1500 */
[----:B------:R-:W4:Y:S01]  /*0c40*/  LDC R13, c[0x0][0x3dc] ;  /* 0x0000f700ff0d7b82 */ /* 0x000f220000000800 */
[----:B------:R-:W-:Y:S01]  /*0c50*/  IMAD R9, R8, R9, RZ ;  /* 0x0000000908097224 */ /* 0x000fe200078e02ff */
[----:B------:R-:W-:-:S03]  /*0c60*/  UMOV UR5, 0x400 ;  /* 0x0000040000057882 */ /* 0x000fc60000000000 */
[----:B------:R-:W-:Y:S01]  /*0c70*/  IMAD.IADD R0, R9, 0x1, R0 ;  /* 0x0000000109007824 */ /* 0x000fe200078e0200 */
[----:B-1----:R-:W-:-:S06]  /*0c80*/  ULEA UR5, UR11, UR5, 0x18 ;  /* 0x000000050b057291 */ /* 0x002fcc000f8ec0ff */
[----:B------:R-:W-:-:S05]  /*0c90*/  LEA R0, R0, UR5, 0x1 ;  /* 0x0000000500007c11 */ /* 0x000fca000f8e08ff */
[----:B----4-:R-:W-:Y:S01]  /*0ca0*/  IMAD R9, R13, 0x100, R0 ;  /* 0x000001000d097824 */ /* 0x010fe200078e0200 */
[----:B--2---:R1:W-:Y:S04]  /*0cb0*/  STS.U16 [R0], R5 ;  /* 0x0000000500007388 */ /* 0x0043e80000000400 */
[----:B---3--:R1:W-:Y:S02]  /*0cc0*/  STS.U16 [R9], R10 ;  /* 0x0000000a09007388 */ /* 0x0083e40000000400 */
.L_x_1:
[----:B0-----:R-:W-:Y:S05]  /*0cd0*/  BSYNC.RECONVERGENT B0 ;  /* 0x0000000000007941 */ /* 0x001fea0003800200 */
.L_x_0:
[----:B------:R-:W0:Y:S02]  /*0ce0*/  LDCU UR5, c[0x0][0x3d4] ;  /* 0x00007a80ff0577ac */ /* 0x000e240008000800 */
[----:B0-----:R-:W-:Y:S01]  /*0cf0*/  UISETP.GE.AND UP1, UPT, UR4, UR5, UPT ;  /* 0x000000050400728c */ /* 0x001fe2000bf26270 */
[----:B------:R-:W-:Y:S08]  /*0d00*/  BAR.SYNC.DEFER_BLOCKING 0x0 ;  /* 0x0000000000007b1d */ /* 0x000ff00000010000 */
[----:B------:R-:W-:Y:S05]  /*0d10*/  BRA.U UP1, `(.L_x_12) ;  /* 0x0000000d019c7547 */ /* 0x000fea000b800000 */
[----:B------:R-:W-:-:S05]  /*0d20*/  UMOV UR5, URZ ;  /* 0x000000ff00057c82 */ /* 0x000fca0008000000 */
.L_x_20:
[----:B-1----:R-:W2:Y:S01]  /*0d30*/  LDC R0, c[0x0][0x3dc] ;  /* 0x0000f700ff007b82 */ /* 0x002ea20000000800 */
[----:B------:R-:W-:Y:S01]  /*0d40*/  HFMA2 R9, -RZ, RZ, 0, 0 ;  /* 0x00000000ff097431 */ /* 0x000fe200000001ff */
[----:B----4-:R-:W-:Y:S01]  /*0d50*/  PRMT R14, RZ, 0x7610, R14 ;  /* 0x00007610ff0e7816 */ /* 0x010fe2000000000e */
[----:B--2---:R-:W-:-:S05]  /*0d60*/  VIADD R4, R0, 0xffffffff ;  /* 0xffffffff00047836 */ /* 0x004fca0000000000 */
[----:B------:R-:W-:-:S13]  /*0d70*/  ISETP.GE.U32.AND P1, PT, R4, 0xf, PT ;  /* 0x0000000f0400780c */ /* 0x000fda0003f26070 */
[----:B------:R-:W-:Y:S05]  /*0d80*/  @!P1 BRA `(.L_x_13) ;  /* 0x0000000000fc9947 */ /* 0x000fea0003800000 */
[----:B------:R-:W0:Y:S01]  /*0d90*/  S2R R4, SR_CgaCtaId ;  /* 0x0000000000047919 */ /* 0x000e220000008800 */
[----:B------:R-:W-:Y:S01]  /*0da0*/  MOV R9, 0x400 ;  /* 0x0000040000097802 */ /* 0x000fe20000000f00 */
[----:B---3--:R-:W-:Y:S01]  /*0db0*/  IMAD.MOV.U32 R11, RZ, RZ, RZ ;  /* 0x000000ffff0b7224 */ /* 0x008fe200078e00ff */
[----:B------:R-:W-:Y:S02]  /*0dc0*/  PRMT R14, RZ, 0x7610, R14 ;  /* 0x00007610ff0e7816 */ /* 0x000fe4000000000e */
[----:B0-----:R-:W-:-:S07]  /*0dd0*/  LEA R9, R4, R9, 0x18 ;  /* 0x0000000904097211 */ /* 0x001fce00078ec0ff */
.L_x_14:
[----:B------:R-:W0:Y:S08]  /*0de0*/  LDC R10, c[0x0][0x3dc] ;  /* 0x0000f700ff0a7b82 */ /* 0x000e300000000800 */
[----:B------:R-:W1:Y:S01]  /*0df0*/  LDC.64 R4, c[0x0][0x388] ;  /* 0x0000e200ff047b82 */ /* 0x000e620000000a00 */
[----:B0-----:R-:W-:-:S04]  /*0e00*/  IMAD R13, R6, R10, R11 ;  /* 0x0000000a060d7224 */ /* 0x001fc800078e020b */
[----:B-1----:R-:W-:-:S05]  /*0e10*/  IMAD.WIDE R4, R13, 0x2, R4 ;  /* 0x000000020d047825 */ /* 0x002fca00078e0204 */
[----:B------:R-:W2:Y:S04]  /*0e20*/  LDG.E.U16 R27, desc[UR14][R4.64] ;  /* 0x0000000e041b7981 */ /* 0x000ea8000c1e1500 */
[----:B------:R-:W3:Y:S04]  /*0e30*/  LDG.E.U16 R12, desc[UR14][R4.64+0x2] ;  /* 0x0000020e040c7981 */ /* 0x000ee8000c1e1500 */
[----:B------:R-:W4:Y:S04]  /*0e40*/  LDG.E.U16 R18, desc[UR14][R4.64+0x4] ;  /* 0x0000040e04127981 */ /* 0x000f28000c1e1500 */
[----:B------:R-:W5:Y:S04]  /*0e50*/  LDG.E.U16 R20, desc[UR14][R4.64+0x6] ;  /* 0x0000060e04147981 */ /* 0x000f68000c1e1500 */
[----:B------:R-:W5:Y:S01]  /*0e60*/  LDG.E.U16 R16, desc[UR14][R4.64+0x8] ;  /* 0x0000080e04107981 */ /* 0x000f62000c1e1500 */
[----:B------:R-:W-:-:S03]  /*0e70*/  IMAD R10, R10, UR5, R11 ;  /* 0x000000050a0a7c24 */ /* 0x000fc6000f8e020b */
[----:B------:R-:W5:Y:S01]  /*0e80*/  LDG.E.U16 R25, desc[UR14][R4.64+0xa] ;  /* 0x00000a0e04197981 */ /* 0x000f62000c1e1500 */
[----:B------:R-:W-:-:S03]  /*0e90*/  IMAD R10, R10, 0x2, R9 ;  /* 0x000000020a0a7824 */ /* 0x000fc600078e0209 */
[----:B------:R-:W5:Y:S04]  /*0ea0*/  LDG.E.U16 R21, desc[UR14][R4.64+0xc] ;  /* 0x00000c0e04157981 */ /* 0x000f68000c1e1500 */
[----:B------:R-:W2:Y:S04]  /*0eb0*/  LDS.U16 R22, [R10] ;  /* 0x000000000a167984 */ /* 0x000ea80000000400 */
[----:B------:R-:W5:Y:S04]  /*0ec0*/  LDG.E.U16 R15, desc[UR14][R4.64+0xe] ;  /* 0x00000e0e040f7981 */ /* 0x000f68000c1e1500 */
[----:B------:R-:W3:Y:S04]  /*0ed0*/  LDS.U16 R24, [R10+0x2] ;  /* 0x000002000a187984 */ /* 0x000ee80000000400 */
[----:B------:R-:W5:Y:S04]  /*0ee0*/  LDG.E.U16 R13, desc[UR14][R4.64+0x10] ;  /* 0x0000100e040d7981 */ /* 0x000f68000c1e1500 */
[----:B------:R-:W5:Y:S04]  /*0ef0*/  LDG.E.U16 R23, desc[UR14][R4.64+0x12] ;  /* 0x0000120e04177981 */ /* 0x000f68000c1e1500 */
[----:B------:R-:W5:Y:S04]  /*0f00*/  LDG.E.U16 R19, desc[UR14][R4.64+0x14] ;  /* 0x0000140e04137981 */ /* 0x000f68000c1e1500 */
[----:B------:R-:W5:Y:S04]  /*0f10*/  LDG.E.U16 R17, desc[UR14][R4.64+0x16] ;  /* 0x0000160e04117981 */ /* 0x000f68000c1e1500 */
[----:B------:R-:W5:Y:S01]  /*0f20*/  LDG.E.U16 R29, desc[UR14][R4.64+0x18] ;  /* 0x0000180e041d7981 */ /* 0x000f62000c1e1500 */
[----:B--2---:R-:W-:-:S03]  /*0f30*/  HFMA2 R22, R27.H0_H0, R22.H0_H0, R14.H0_H0 ;  /* 0x200000161b167231 */ /* 0x004fc6000004080e */
[----:B------:R-:W2:Y:S01]  /*0f40*/  LDG.E.U16 R27, desc[UR14][R4.64+0x1a] ;  /* 0x00001a0e041b7981 */ /* 0x000ea2000c1e1500 */
[----:B---3--:R-:W-:-:S03]  /*0f50*/  HFMA2 R22, R12.H0_H0, R24.H0_H0, R22.H0_H0 ;  /* 0x200000180c167231 */ /* 0x008fc60000040816 */
[----:B------:R-:W3:Y:S04]  /*0f60*/  LDG.E.U16 R12, desc[UR14][R4.64+0x1c] ;  /* 0x00001c0e040c7981 */ /* 0x000ee8000c1e1500 */
[----:B------:R0:W3:Y:S04]  /*0f70*/  LDG.E.U16 R14, desc[UR14][R4.64+0x1e] ;  /* 0x00001e0e040e7981 */ /* 0x0000e8000c1e1500 */
[----:B------:R-:W4:Y:S04]  /*0f80*/  LDS.U16 R24, [R10+0x4] ;  /* 0x000004000a187984 */ /* 0x000f280000000400 */
[----:B0-----:R-:W-:Y:S04]  /*0f90*/  LDS.U16 R4, [R10+0x12] ;  /* 0x000012000a047984 */ /* 0x001fe80000000400 */
[----:B------:R-:W-:Y:S01]  /*0fa0*/  LDS.U16 R5, [R10+0x14] ;  /* 0x000014000a057984 */ /* 0x000fe20000000400 */
[----:B----4-:R-:W-:-:S03]  /*0fb0*/  HFMA2 R18, R18.H0_H0, R24.H0_H0, R22.H0_H0 ;  /* 0x2000001812127231 */ /* 0x010fc60000040816 */
[----:B------:R-:W5:Y:S04]  /*0fc0*/  LDS.U16 R22, [R10+0x6] ;  /* 0x000006000a167984 */ /* 0x000f680000000400 */
[----:B------:R-:W0:Y:S01]  /*0fd0*/  LDS.U16 R24, [R10+0x8] ;  /* 0x000008000a187984 */ /* 0x000e220000000400 */
[----:B-----5:R-:W-:-:S03]  /*0fe0*/  HFMA2 R20, R20.H0_H0, R22.H0_H0, R18.H0_H0 ;  /* 0x2000001614147231 */ /* 0x020fc60000040812 */
[----:B------:R-:W1:Y:S04]  /*0ff0*/  LDS.U16 R22, [R10+0xa] ;  /* 0x00000a000a167984 */ /* 0x000e680000000400 */
[----:B------:R-:W4:Y:S01]  /*1000*/  LDS.U16 R18, [R10+0xc] ;  /* 0x00000c000a127984 */ /* 0x000f220000000400 */
[----:B0-----:R-:W-:-:S03]  /*1010*/  HFMA2 R24, R16.H0_H0, R24.H0_H0, R20.H0_H0 ;  /* 0x2000001810187231 */ /* 0x001fc60000040814 */
[----:B------:R-:W0:Y:S04]  /*1020*/  LDS.U16 R20, [R10+0xe] ;  /* 0x00000e000a147984 */ /* 0x000e280000000400 */
[----:B------:R-:W5:Y:S01]  /*1030*/  LDS.U16 R16, [R10+0x10] ;  /* 0x000010000a107984 */ /* 0x000f620000000400 */
[----:B-1----:R-:W-:-:S03]  /*1040*/  HFMA2 R22, R25.H0_H0, R22.H0_H0, R24.H0_H0 ;  /* 0x2000001619167231 */ /* 0x002fc60000040818 */
[----:B------:R-:W-:Y:S01]  /*1050*/  LDS.U16 R25, [R10+0x1e] ;  /* 0x00001e000a197984 */ /* 0x000fe20000000400 */
[----:B----4-:R-:W-:-:S03]  /*1060*/  HFMA2 R22, R21.H0_H0, R18.H0_H0, R22.H0_H0 ;  /* 0x2000001215167231 */ /* 0x010fc60000040816 */
[----:B------:R-:W1:Y:S04]  /*1070*/  LDS.U16 R21, [R10+0x16] ;  /* 0x000016000a157984 */ /* 0x000e680000000400 */
[----:B------:R-:W4:Y:S01]  /*1080*/  LDS.U16 R18, [R10+0x18] ;  /* 0x000018000a127984 */ /* 0x000f220000000400 */
[----:B0-----:R-:W-:-:S03]  /*1090*/  HFMA2 R22, R15.H0_H0, R20.H0_H0, R22.H0_H0 ;  /* 0x200000140f167231 */ /* 0x001fc60000040816 */
[----:B------:R-:W2:Y:S04]  /*10a0*/  LDS.U16 R20, [R10+0x1a] ;  /* 0x00001a000a147984 */ /* 0x000ea80000000400 */
[----:B------:R-:W3:Y:S01]  /*10b0*/  LDS.U16 R15, [R10+0x1c] ;  /* 0x00001c000a0f7984 */ /* 0x000ee20000000400 */
[----:B-----5:R-:W-:-:S04]  /*10c0*/  HFMA2 R13, R13.H0_H0, R16.H0_H0, R22.H0_H0 ;  /* 0x200000100d0d7231 */ /* 0x020fc80000040816 */
[----:B------:R-:W-:Y:S02]  /*10d0*/  HFMA2 R4, R23.H0_H0, R4.H0_H0, R13.H0_H0 ;  /* 0x2000000417047231 */ /* 0x000fe4000004080d */
[----:B------:R-:W-:Y:S02]  /*10e0*/  VIADD R11, R11, 0x10 ;  /* 0x000000100b0b7836 */ /* 0x000fe40000000000 */
[----:B------:R-:W-:-:S03]  /*10f0*/  HFMA2 R4, R19.H0_H0, R5.H0_H0, R4.H0_H0 ;  /* 0x2000000513047231 */ /* 0x000fc60000040804 */
[----:B------:R-:W-:Y:S01]  /*1100*/  ISETP.NE.AND P1, PT, R11, UR19, PT ;  /* 0x000000130b007c0c */ /* 0x000fe2000bf25270 */
[----:B-1----:R-:W-:-:S04]  /*1110*/  HFMA2 R4, R17.H0_H0, R21.H0_H0, R4.H0_H0 ;  /* 0x2000001511047231 */ /* 0x002fc80000040804 */
[----:B----4-:R-:W-:-:S04]  /*1120*/  HFMA2 R4, R29.H0_H0, R18.H0_H0, R4.H0_H0 ;  /* 0x200000121d047231 */ /* 0x010fc80000040804 */
[----:B--2---:R-:W-:-:S04]  /*1130*/  HFMA2 R4, R27.H0_H0, R20.H0_H0, R4.H0_H0 ;  /* 0x200000141b047231 */ /* 0x004fc80000040804 */
[----:B---3--:R-:W-:-:S04]  /*1140*/  HFMA2 R4, R12.H0_H0, R15.H0_H0, R4.H0_H0 ;  /* 0x2000000f0c047231 */ /* 0x008fc80000040804 */
[----:B------:R-:W-:Y:S01]  /*1150*/  HFMA2 R14, R14.H0_H0, R25.H0_H0, R4.H0_H0 ;  /* 0x200000190e0e7231 */ /* 0x000fe20000040804 */
[----:B------:R-:W-:Y:S06]  /*1160*/  @P1 BRA `(.L_x_14) ;  /* 0xfffffffc001c1947 */ /* 0x000fec000383ffff */
[----:B------:R-:W-:-:S07]  /*1170*/  IMAD.U32 R9, RZ, RZ, UR19 ;  /* 0x00000013ff097e24 */ /* 0x000fce000f8e00ff */
.L_x_13:
[----:B------:R-:W-:-:S09]  /*1180*/  UISETP.NE.AND UP1, UPT, UR18, URZ, UPT ;  /* 0x000000ff1200728c */ /* 0x000fd2000bf25270 */
[----:B------:R-:W-:Y:S05]  /*1190*/  BRA.U !UP1, `(.L_x_15) ;  /* 0x0000000509607547 */ /* 0x000fea000b800000 */
[----:B------:R-:W-:Y:S02]  /*11a0*/  UIADD3 UR11, UPT, UPT, UR18, -0x1, URZ ;  /* 0xffffffff120b7890 */ /* 0x000fe4000fffe0ff */
[----:B------:R-:W-:Y:S02]  /*11b0*/  UISETP.NE.AND UP2, UPT, UR16, URZ, UPT ;  /* 0x000000ff1000728c */ /* 0x000fe4000bf45270 */
[----:B------:R-:W-:-:S09]  /*11c0*/  UISETP.GE.U32.AND UP1, UPT, UR11, 0x7, UPT ;  /* 0x000000070b00788c */ /* 0x000fd2000bf26070 */
[----:B------:R-:W-:Y:S05]  /*11d0*/  BRA.U !UP1, `(.L_x_16) ;  /* 0x0000000109887547 */ /* 0x000fea000b800000 */
[----:B---3--:R-:W0:Y:S08]  /*11e0*/  LDC R10, c[0x0][0x3dc] ;  /* 0x0000f700ff0a7b82 */ /* 0x008e300000000800 */
[----:B------:R-:W1:Y:S01]  /*11f0*/  LDC.64 R4, c[0x0][0x388] ;  /* 0x0000e200ff047b82 */ /* 0x000e620000000a00 */
[----:B0-----:R-:W-:-:S04]  /*1200*/  IMAD R11, R6, R10, R9 ;  /* 0x0000000a060b7224 */ /* 0x001fc800078e0209 */
[----:B-1----:R-:W-:-:S05]  /*1210*/  IMAD.WIDE R4, R11, 0x2, R4 ;  /* 0x000000020b047825 */ /* 0x002fca00078e0204 */
[----:B------:R-:W2:Y:S04]  /*1220*/  LDG.E.U16 R25, desc[UR14][R4.64] ;  /* 0x0000000e04197981 */ /* 0x000ea8000c1e1500 */
[----:B------:R-:W3:Y:S04]  /*1230*/  LDG.E.U16 R23, desc[UR14][R4.64+0x2] ;  /* 0x0000020e04177981 */ /* 0x000ee8000c1e1500 */
[----:B------:R-:W4:Y:S04]  /*1240*/  LDG.E.U16 R21, desc[UR14][R4.64+0x4] ;  /* 0x0000040e04157981 */ /* 0x000f28000c1e1500 */
[----:B------:R-:W5:Y:S04]  /*1250*/  LDG.E.U16 R17, desc[UR14][R4.64+0x6] ;  /* 0x0000060e04117981 */ /* 0x000f68000c1e1500 */
[----:B------:R-:W5:Y:S04]  /*1260*/  LDG.E.U16 R15, desc[UR14][R4.64+0x8] ;  /* 0x0000080e040f7981 */ /* 0x000f68000c1e1500 */
[----:B------:R-:W5:Y:S04]  /*1270*/  LDG.E.U16 R13, desc[UR14][R4.64+0xa] ;  /* 0x00000a0e040d7981 */ /* 0x000f68000c1e1500 */
[----:B------:R-:W5:Y:S04]  /*1280*/  LDG.E.U16 R11, desc[UR14][R4.64+0xc] ;  /* 0x00000c0e040b7981 */ /* 0x000f68000c1e1500 */
[----:B------:R0:W5:Y:S01]  /*1290*/  LDG.E.U16 R19, desc[UR14][R4.64+0xe] ;  /* 0x00000e0e04137981 */ /* 0x000162000c1e1500 */
[----:B------:R-:W-:Y:S01]  /*12a0*/  MOV R12, 0x400 ;  /* 0x00000400000c7802 */ /* 0x000fe20000000f00 */
[----:B------:R-:W-:Y:S01]  /*12b0*/  IMAD R10, R10, UR5, R9 ;  /* 0x000000050a0a7c24 */ /* 0x000fe2000f8e0209 */
[----:B------:R-:W1:Y:S01]  /*12c0*/  S2R R27, SR_CgaCtaId ;  /* 0x00000000001b7919 */ /* 0x000e620000008800 */
[----:B------:R-:W-:Y:S01]  /*12d0*/  VIADD R9, R9, 0x8 ;  /* 0x0000000809097836 */ /* 0x000fe20000000000 */
[----:B-1----:R-:W-:-:S04]  /*12e0*/  LEA R27, R27, R12, 0x18 ;  /* 0x0000000c1b1b7211 */ /* 0x002fc800078ec0ff */
[----:B------:R-:W-:-:S05]  /*12f0*/  LEA R12, R10, R27, 0x1 ;  /* 0x0000001b0a0c7211 */ /* 0x000fca00078e08ff */
[----:B------:R-:W2:Y:S04]  /*1300*/  LDS.U16 R16, [R12] ;  /* 0x000000000c107984 */ /* 0x000ea80000000400 */
[----:B------:R-:W3:Y:S04]  /*1310*/  LDS.U16 R18, [R12+0x2] ;  /* 0x000002000c127984 */ /* 0x000ee80000000400 */
[----:B------:R-:W4:Y:S04]  /*1320*/  LDS.U16 R20, [R12+0x4] ;  /* 0x000004000c147984 */ /* 0x000f280000000400 */
[----:B------:R-:W5:Y:S04]  /*1330*/  LDS.U16 R22, [R12+0x6] ;  /* 0x000006000c167984 */ /* 0x000f680000000400 */
[----:B------:R-:W1:Y:S04]  /*1340*/  LDS.U16 R24, [R12+0x8] ;  /* 0x000008000c187984 */ /* 0x000e680000000400 */
[----:B0-----:R-:W0:Y:S04]  /*1350*/  LDS.U16 R5, [R12+0xa] ;  /* 0x00000a000c057984 */ /* 0x001e280000000400 */
[----:B------:R-:W0:Y:S04]  /*1360*/  LDS.U16 R4, [R12+0xc] ;  /* 0x00000c000c047984 */ /* 0x000e280000000400 */
[----:B------:R-:W0:Y:S01]  /*1370*/  LDS.U16 R10, [R12+0xe] ;  /* 0x00000e000c0a7984 */ /* 0x000e220000000400 */
[----:B--2---:R-:W-:-:S04]  /*1380*/  HFMA2 R16, R25.H0_H0, R16.H0_H0, R14.H0_H0 ;  /* 0x2000001019107231 */ /* 0x004fc8000004080e */
[----:B---3--:R-:W-:-:S04]  /*1390*/  HFMA2 R16, R23.H0_H0, R18.H0_H0, R16.H0_H0 ;  /* 0x2000001217107231 */ /* 0x008fc80000040810 */
[----:B----4-:R-:W-:-:S04]  /*13a0*/  HFMA2 R16, R21.H0_H0, R20.H0_H0, R16.H0_H0 ;  /* 0x2000001415107231 */ /* 0x010fc80000040810 */
[----:B-----5:R-:W-:-:S04]  /*13b0*/  HFMA2 R16, R17.H0_H0, R22.H0_H0, R16.H0_H0 ;  /* 0x2000001611107231 */ /* 0x020fc80000040810 */
[----:B-1----:R-:W-:-:S04]  /*13c0*/  HFMA2 R15, R15.H0_H0, R24.H0_H0, R16.H0_H0 ;  /* 0x200000180f0f7231 */ /* 0x002fc80000040810 */
[----:B0-----:R-:W-:-:S04]  /*13d0*/  HFMA2 R5, R13.H0_H0, R5.H0_H0, R15.H0_H0 ;  /* 0x200000050d057231 */ /* 0x001fc8000004080f */
[----:B------:R-:W-:-:S04]  /*13e0*/  HFMA2 R5, R11.H0_H0, R4.H0_H0, R5.H0_H0 ;  /* 0x200000040b057231 */ /* 0x000fc80000040805 */
[----:B------:R-:W-:-:S07]  /*13f0*/  HFMA2 R14, R19.H0_H0, R10.H0_H0, R5.H0_H0 ;  /* 0x2000000a130e7231 */ /* 0x000fce0000040805 */
.L_x_16:
        /* <DEDUP_REMOVED lines=12> */
[----:B------:R-:W5:Y:S01]  /*14c0*/  LDG.E.U16 R20, desc[UR14][R4.64+0x6] ;  /* 0x0000060e04147981 */ /* 0x000f62000c1e1500 */
[----:B------:R-:W-:Y:S01]  /*14d0*/  MOV R11, 0x400 ;  /* 0x00000400000b7802 */ /* 0x000fe20000000f00 */
[----:B------:R-:W-:Y:S01]  /*14e0*/  IMAD R10, R10, UR5, R9 ;  /* 0x000000050a0a7c24 */ /* 0x000fe2000f8e0209 */
[----:B------:R-:W0:Y:S01]  /*14f0*/  S2R R12, SR_CgaCtaId ;  /* 0x00000000000c7919 */ /* 0x000e220000008800 */
[----:B------:R-:W-:Y:S01]  /*1500*/  VIADD R9, R9, 0x4 ;  /* 0x0000000409097836 */ /* 0x000fe20000000000 */
[----:B0-----:R-:W-:-:S05]  /*1510*/  LEA R11, R12, R11, 0x18 ;  /* 0x0000000b0c0b7211 */ /* 0x001fca00078ec0ff */
[----:B------:R-:W-:-:S05]  /*1520*/  IMAD R10, R10, 0x2, R11 ;  /* 0x000000020a0a7824 */ /* 0x000fca00078e020b */
[----:B------:R-:W2:Y:S04]  /*1530*/  LDS.U16 R11, [R10] ;  /* 0x000000000a0b7984 */ /* 0x000ea80000000400 */
[----:B------:R-:W3:Y:S04]  /*1540*/  LDS.U16 R12, [R10+0x2] ;  /* 0x000002000a0c7984 */ /* 0x000ee80000000400 */
[----:B------:R-:W4:Y:S04]  /*1550*/  LDS.U16 R15, [R10+0x4] ;  /* 0x000004000a0f7984 */ /* 0x000f280000000400 */
[----:B------:R-:W5:Y:S01]  /*1560*/  LDS.U16 R17, [R10+0x6] ;  /* 0x000006000a117984 */ /* 0x000f620000000400 */
[----:B--2---:R-:W-:-:S04]  /*1570*/  HFMA2 R11, R13.H0_H0, R11.H0_H0, R14.H0_H0 ;  /* 0x2000000b0d0b7231 */ /* 0x004fc8000004080e */
[----:B---3--:R-:W-:-:S04]  /*1580*/  HFMA2 R11, R16.H0_H0, R12.H0_H0, R11.H0_H0 ;  /* 0x2000000c100b7231 */ /* 0x008fc8000004080b */
[----:B----4-:R-:W-:-:S04]  /*1590*/  HFMA2 R11, R18.H0_H0, R15.H0_H0, R11.H0_H0 ;  /* 0x2000000f120b7231 */ /* 0x010fc8000004080b */
[----:B-----5:R-:W-:-:S07]  /*15a0*/  HFMA2 R14, R20.H0_H0, R17.H0_H0, R11.H0_H0 ;  /* 0x20000011140e7231 */ /* 0x020fce000004080b */
.L_x_17:
[----:B------:R-:W-:Y:S05]  /*15b0*/  BRA.U !UP2, `(.L_x_15) ;  /* 0x000000010a587547 */ /* 0x000fea000b800000 */
[----:B---3--:R-:W0:Y:S08]  /*15c0*/  LDC R10, c[0x0][0x3dc] ;  /* 0x0000f700ff0a7b82 */ /* 0x008e300000000800 */
[----:B------:R-:W1:Y:S01]  /*15d0*/  LDC.64 R4, c[0x0][0x388] ;  /* 0x0000e200ff047b82 */ /* 0x000e620000000a00 */
[----:B0-----:R-:W-:-:S04]  /*15e0*/  IMAD R11, R6, R10, R9 ;  /* 0x0000000a060b7224 */ /* 0x001fc800078e0209 */
[----:B-1----:R-:W-:-:S05]  /*15f0*/  IMAD.WIDE R4, R11, 0x2, R4 ;  /* 0x000000020b047825 */ /* 0x002fca00078e0204 */
[----:B------:R-:W2:Y:S01]  /*1600*/  LDG.E.U16 R11, desc[UR14][R4.64] ;  /* 0x0000000e040b7981 */ /* 0x000ea2000c1e1500 */
[----:B------:R-:W-:Y:S01]  /*1610*/  MOV R12, 0x400 ;  /* 0x00000400000c7802 */ /* 0x000fe20000000f00 */
[----:B------:R-:W-:Y:S01]  /*1620*/  IMAD R9, R10, UR5, R9 ;  /* 0x000000050a097c24 */ /* 0x000fe2000f8e0209 */
[----:B------:R-:W-:Y:S01]  /*1630*/  UISETP.NE.AND UP1, UPT, UR17, 0x1, UPT ;  /* 0x000000011100788c */ /* 0x000fe2000bf25270 */
[----:B------:R-:W0:Y:S02]  /*1640*/  S2R R13, SR_CgaCtaId ;  /* 0x00000000000d7919 */ /* 0x000e240000008800 */
[----:B0-----:R-:W-:-:S05]  /*1650*/  LEA R12, R13, R12, 0x18 ;  /* 0x0000000c0d0c7211 */ /* 0x001fca00078ec0ff */
[----:B------:R-:W-:-:S05]  /*1660*/  IMAD R13, R9, 0x2, R12 ;  /* 0x00000002090d7824 */ /* 0x000fca00078e020c */
[----:B------:R-:W2:Y:S02]  /*1670*/  LDS.U16 R9, [R13] ;  /* 0x000000000d097984 */ /* 0x000ea40000000400 */
[----:B--2---:R-:W-:Y:S01]  /*1680*/  HFMA2 R14, R11.H0_H0, R9.H0_H0, R14.H0_H0 ;  /* 0x200000090b0e7231 */ /* 0x004fe2000004080e */
[----:B------:R-:W-:Y:S06]  /*1690*/  BRA.U !UP1, `(.L_x_15) ;  /* 0x0000000109207547 */ /* 0x000fec000b800000 */
[----:B------:R-:W-:Y:S01]  /*16a0*/  UISETP.NE.AND UP1, UPT, UR17, 0x2, UPT ;  /* 0x000000021100788c */ /* 0x000fe2000bf25270 */
[----:B------:R-:W2:Y:S04]  /*16b0*/  LDG.E.U16 R9, desc[UR14][R4.64+0x2] ;  /* 0x0000020e04097981 */ /* 0x000ea8000c1e1500 */
[----:B------:R-:W2:Y:S01]  /*16c0*/  LDS.U16 R10, [R13+0x2] ;  /* 0x000002000d0a7984 */ /* 0x000ea20000000400 */
[----:B------:R-:W-:-:S13]  /*16d0*/  PLOP3.LUT P1, PT, PT, PT, UP1, 0x80, 0x8 ;  /* 0x000000000008781c */ /* 0x000fda0003f2f018 */
[----:B------:R-:W3:Y:S04]  /*16e0*/  @P1 LDG.E.U16 R11, desc[UR14][R4.64+0x4] ;  /* 0x0000040e040b1981 */ /* 0x000ee8000c1e1500 */
[----:B------:R-:W3:Y:S01]  /*16f0*/  @P1 LDS.U16 R12, [R13+0x4] ;  /* 0x000004000d0c1984 */ /* 0x000ee20000000400 */
[----:B--2---:R-:W-:-:S04]  /*1700*/  HFMA2 R14, R9.H0_H0, R10.H0_H0, R14.H0_H0 ;  /* 0x2000000a090e7231 */ /* 0x004fc8000004080e */
[----:B---3--:R-:W-:-:S07]  /*1710*/  @P1 HFMA2 R14, R11.H0_H0, R12.H0_H0, R14.H0_H0 ;  /* 0x2000000c0b0e1231 */ /* 0x008fce000004080e */
.L_x_15:
[----:B------:R-:W-:Y:S01]  /*1720*/  MOV R4, UR6 ;  /* 0x0000000600047c02 */ /* 0x000fe20008000f00 */
[----:B------:R-:W-:Y:S01]  /*1730*/  IMAD.U32 R5, RZ, RZ, UR7 ;  /* 0x00000007ff057e24 */ /* 0x000fe2000f8e00ff */
[----:B------:R-:W2:Y:S01]  /*1740*/  LDG.E.U16 R13, desc[UR14][R2.64] ;  /* 0x0000000e020d7981 */ /* 0x000ea2000c1e1500 */
[----:B---3--:R-:W-:Y:S01]  /*1750*/  IMAD.U32 R10, RZ, RZ, UR8 ;  /* 0x00000008ff0a7e24 */ /* 0x008fe2000f8e00ff */
[----:B------:R-:W0:Y:S02]  /*1760*/  LDC R9, c[0x0][0x3dc] ;  /* 0x0000f700ff097b82 */ /* 0x000e240000000800 */
[----:B------:R1:W3:Y:S01]  /*1770*/  LDG.E.U16 R15, desc[UR14][R4.64] ;  /* 0x0000000e040f7981 */ /* 0x0002e2000c1e1500 */
[----:B------:R-:W-:-:S05]  /*1780*/  IMAD.U32 R11, RZ, RZ, UR9 ;  /* 0x00000009ff0b7e24 */ /* 0x000fca000f8e00ff */
[----:B------:R-:W4:Y:S01]  /*1790*/  LDG.E.U16 R10, desc[UR14][R10.64] ;  /* 0x0000000e0a0a7981 */ /* 0x000f22000c1e1500 */
[----:B------:R-:W1:Y:S01]  /*17a0*/  S2UR UR13, SR_CgaCtaId ;  /* 0x00000000000d79c3 */ /* 0x000e620000008800 */
[----:B------:R-:W-:Y:S01]  /*17b0*/  UMOV UR12, 0x400 ;  /* 0x00000400000c7882 */ /* 0x000fe20000000000 */
[----:B------:R-:W-:-:S06]  /*17c0*/  IMAD.SHL.U32 R12, R0, 0x100, RZ ;  /* 0x00000100000c7824 */ /* 0x000fcc00078e00ff */
[----:B------:R-:W1:Y:S01]  /*17d0*/  S2UR UR11, SR_SWINHI ;  /* 0x00000000000b79c3 */ /* 0x000e620000002f00 */
[----:B0-----:R-:W-:-:S05]  /*17e0*/  IMAD R9, R9, UR5, R8 ;  /* 0x0000000509097c24 */ /* 0x001fca000f8e0208 */
[----:B------:R-:W-:Y:S02]  /*17f0*/  SHF.R.S32.HI R0, RZ, 0x1f, R9 ;  /* 0x0000001fff007819 */ /* 0x000fe40000011409 */
[----:B-1----:R-:W-:Y:S01]  /*1800*/  IADD3 R4, P1, PT, R12, R9, RZ ;  /* 0x000000090c047210 */ /* 0x002fe20007f3e0ff */
[----:B------:R-:W-:-:S03]  /*1810*/  ULEA UR12, UR13, UR12, 0x18 ;  /* 0x0000000c0d0c7291 */ /* 0x000fc6000f8ec0ff */
[----:B------:R-:W-:-:S04]  /*1820*/  LEA.HI.X.SX32 R5, R12, R0, 0x1, P1 ;  /* 0x000000000c057211 */ /* 0x000fc800008f0eff */
[----:B------:R-:W-:Y:S01]  /*1830*/  UMOV UR12, UR12 ;  /* 0x0000000c000c7c82 */ /* 0x000fe20008000000 */
[----:B------:R-:W-:Y:S01]  /*1840*/  UMOV UR13, UR11 ;  /* 0x0000000b000d7c82 */ /* 0x000fe20008000000 */
[----:B------:R-:W0:Y:S01]  /*1850*/  LDCU UR11, c[0x0][0x3e0] ;  /* 0x00007c00ff0b77ac */ /* 0x000e220008000800 */
[----:B------:R-:W-:-:S04]  /*1860*/  LEA R9, P1, R4, UR12, 0x1 ;  /* 0x0000000c04097c11 */ /* 0x000fc8000f8208ff */
[----:B------:R-:W-:Y:S02]  /*1870*/  LEA.HI.X R5, R4, UR13, R5, 0x1, P1 ;  /* 0x0000000d04057c11 */ /* 0x000fe400088f0c05 */
[----:B0-----:R-:W-:Y:S02]  /*1880*/  F2FP.F16.F32.PACK_AB R0, RZ, UR11 ;  /* 0x0000000bff007c3e */ /* 0x001fe400080000ff */
[----:B------:R-:W-:-:S05]  /*1890*/  LOP3.LUT R4, R9, 0xfffffffd, RZ, 0xc0, !PT ;  /* 0xfffffffd09047812 */ /* 0x000fca00078ec0ff */
[----:B------:R0:W5:Y:S01]  /*18a0*/  LD.E R11, desc[UR14][R4.64] ;  /* 0x0000000e040b7980 */ /* 0x000162000c101900 */
[----:B------:R-:W-:Y:S01]  /*18b0*/  BSSY.RECONVERGENT B0, `(.L_x_18) ;  /* 0x0000026000007945 */ /* 0x000fe20003800200 */
[----:B---3--:R-:W-:-:S05]  /*18c0*/  HFMA2 R15, R14.H0_H0, R0.H0_H0, -R15.H0_H0 ;  /* 0x200000000e0f7231 */ /* 0x008fca000014080f */
[----:B------:R-:W-:-:S05]  /*18d0*/  HADD2.F32 R0, -RZ, R15.H0_H0 ;  /* 0x2000000fff007230 */ /* 0x000fca0000004100 */
[----:B------:R-:W-:-:S06]  /*18e0*/  FFMA R0, R0, 1.4426950216293334961, -RZ ;  /* 0x3fb8aa3b00007823 */ /* 0x000fcc00000008ff */
[----:B------:R-:W1:Y:S01]  /*18f0*/  MUFU.EX2 R0, R0 ;  /* 0x0000000000007308 */ /* 0x000e620000000800 */
[----:B------:R-:W-:-:S05]  /*1900*/  HSETP2.EQ.AND P2, P1, R15.H0_H0, 0.0226898193359375, 0.007297515869140625, PT ;  /* 0x25cf1f790f007434 */ /* 0x000fca0003942800 */
[----:B------:R-:W-:Y:S02]  /*1910*/  SEL R17, RZ, 0x3c00, !P2 ;  /* 0x00003c00ff117807 */ /* 0x000fe40005000000 */
[----:B------:R-:W-:Y:S02]  /*1920*/  HSETP2.EQ.AND P2, P4, R15.H0_H0, -2.966796875, -2.615234375, PT ;  /* 0xc1efc13b0f007434 */ /* 0x000fe40003c42800 */
[----:B------:R-:W-:Y:S01]  /*1930*/  SEL R15, RZ, 0x3c00, !P1 ;  /* 0x00003c00ff0f7807 */ /* 0x000fe20004800000 */
[----:B----4-:R-:W-:Y:S01]  /*1940*/  HADD2.F32 R10, -RZ, R10.H0_H0 ;  /* 0x2000000aff0a7230 */ /* 0x010fe20000004100 */
[----:B-1----:R-:W-:-:S05]  /*1950*/  F2FP.F16.F32.PACK_AB R12, RZ, R0 ;  /* 0x00000000ff0c723e */ /* 0x002fca00000000ff */
[----:B------:R-:W-:Y:S01]  /*1960*/  HFMA2 R12, R17.H0_H0, -0.0009765625, -0.0009765625, R12.H0_H0 ;  /* 0x94009400110c7831 */ /* 0x000fe2000004080c */
[----:B------:R-:W-:Y:S01]  /*1970*/  SEL R17, RZ, 0x3c00, !P2 ;  /* 0x00003c00ff117807 */ /* 0x000fe20005000000 */
[----:B------:R-:W1:Y:S02]  /*1980*/  MUFU.RCP R14, R10 ;  /* 0x0000000a000e7308 */ /* 0x000e640000001000 */
[----:B------:R-:W-:Y:S01]  /*1990*/  HFMA2 R12, R15.H0_H0, -0.0009765625, -0.0009765625, R12.H0_H0 ;  /* 0x940094000f0c7831 */ /* 0x000fe2000004080c */
[----:B------:R-:W-:-:S03]  /*19a0*/  SEL R15, RZ, 0x3c00, !P4 ;  /* 0x00003c00ff0f7807 */ /* 0x000fc60006000000 */
[----:B------:R-:W-:-:S04]  /*19b0*/  HFMA2 R12, R17.H0_H0, 6.103515625e-05, 6.103515625e-05, R12.H0_H0 ;  /* 0x04000400110c7831 */ /* 0x000fc8000004080c */
[----:B------:R-:W-:-:S05]  /*19c0*/  HFMA2 R12, R15.H0_H0, 3.0517578125e-05, 3.0517578125e-05, R12.H0_H0 ;  /* 0x020002000f0c7831 */ /* 0x000fca000004080c */
[----:B------:R-:W-:-:S05]  /*19d0*/  HADD2.F32 R15, -RZ, R12.H0_H0 ;  /* 0x2000000cff0f7230 */ /* 0x000fca0000004100 */
[----:B-1----:R-:W-:-:S05]  /*19e0*/  FMUL R17, R15, R14 ;  /* 0x0000000e0f117220 */ /* 0x002fca0000400000 */
[----:B------:R-:W-:-:S05]  /*19f0*/  F2FP.F16.F32.PACK_AB R0, RZ, R17 ;  /* 0x00000011ff00723e */ /* 0x000fca00000000ff */
[C---:B------:R-:W-:Y:S02]  /*1a00*/  HSETP2.GEU.AND P2, PT, |R0|.reuse.H0_H0, 8.523464202880859375e-06, 8.523464202880859375e-06, PT ;  /* 0x008f008f00007434 */ /* 0x040fe40003f4ea00 */
[----:B------:R-:W-:-:S05]  /*1a10*/  HSETP2.GT.AND P1, PT, |R0|.H0_H0, RZ.H0_H0, PT ;  /* 0x200000ff00007234 */ /* 0x000fca0003f24a00 */
[----:B------:R-:W-:-:S13]  /*1a20*/  PLOP3.LUT P1, PT, P2, P1, PT, 0xf2, 0x2f ;  /* 0x00000000002f781c */ /* 0x000fda0001723e72 */
[----:B------:R-:W-:Y:S01]  /*1a30*/  @!P1 FFMA R15, -R10, R17, R15 ;  /* 0x000000110a0f9223 */ /* 0x000fe2000000010f */
[----:B------:R-:W-:-:S03]  /*1a40*/  LOP3.LUT R10, R9, 0x2, RZ, 0xc0, !PT ;  /* 0x00000002090a7812 */ /* 0x000fc600078ec0ff */
[----:B------:R-:W-:Y:S01]  /*1a50*/  @!P1 FFMA R15, R14, R15, R17 ;  /* 0x0000000f0e0f9223 */ /* 0x000fe20000000011 */
[----:B------:R-:W-:Y:S02]  /*1a60*/  ISETP.EQ.U32.AND P2, PT, R10, RZ, PT ;  /* 0x000000ff0a00720c */ /* 0x000fe40003f42070 */
[----:B------:R-:W-:Y:S02]  /*1a70*/  MOV R10, 0x3254 ;  /* 0x00003254000a7802 */ /* 0x000fe40000000f00 */
[----:B------:R-:W-:Y:S02]  /*1a80*/  @!P1 F2FP.F16.F32.PACK_AB R0, RZ, R15 ;  /* 0x0000000fff00923e */ /* 0x000fe400000000ff */
[----:B------:R-:W-:-:S03]  /*1a90*/  SEL R10, R10, 0x7610, P2 ;  /* 0x000076100a0a7807 */ /* 0x000fc60001000000 */
[----:B0-2---:R-:W-:-:S07]  /*1aa0*/  HMUL2 R13, R0.H0_H0, R13.H0_H0 ;  /* 0x2000000d000d7232 */ /* 0x005fce0000000800 */
.L_x_19:
[----:B-----5:R-:W-:-:S05]  /*1ab0*/  HADD2 R0, R11, R13.H0_H0 ;  /* 0x2000000d0b007230 */ /* 0x020fca0000000000 */
[----:B------:R-:W-:-:S06]  /*1ac0*/  PRMT R0, R11, R10, R0 ;  /* 0x0000000a0b007216 */ /* 0x000fcc0000000000 */
[----:B------:R-:W2:Y:S02]  /*1ad0*/  ATOM.E.CAS.STRONG.GPU PT, R0, [R4], R11, R0 ;  /* 0x0000000b0400738b */ /* 0x000ea400001ee100 */
[----:B--2---:R-:W-:Y:S01]  /*1ae0*/  ISETP.NE.U32.AND P1, PT, R0, R11, PT ;  /* 0x0000000b0000720c */ /* 0x004fe20003f25070 */
[----:B------:R-:W-:-:S12]  /*1af0*/  IMAD.MOV.U32 R11, RZ, RZ, R0 ;  /* 0x000000ffff0b7224 */ /* 0x000fd800078e0000 */
[----:B------:R-:W-:Y:S05]  /*1b00*/  @P1 BRA `(.L_x_19) ;  /* 0xfffffffc00e81947 */ /* 0x000fea000383ffff */
[----:B------:R-:W-:Y:S05]  /*1b10*/  BSYNC.RECONVERGENT B0 ;  /* 0x0000000000007941 */ /* 0x000fea0003800200 */
.L_x_18:
[----:B------:R-:W-:Y:S02]  /*1b20*/  UISETP.LT.AND UP1, UPT, UR20, 0x80, UPT ;  /* 0x000000801400788c */ /* 0x000fe4000bf21270 */
[----:B------:R-:W-:Y:S02]  /*1b30*/  UIADD3 UR5, UPT, UPT, UR5, 0x1, URZ ;  /* 0x0000000105057890 */ /* 0x000fe4000fffe0ff */
[----:B------:R-:W-:-:S04]  /*1b40*/  USEL UR11, UR20, 0x80, UP1 ;  /* 0x00000080140b7887 */ /* 0x000fc80008800000 */
[----:B------:R-:W-:-:S04]  /*1b50*/  UISETP.LT.AND UP1, UPT, UR11, 0x1, UPT ;  /* 0x000000010b00788c */ /* 0x000fc8000bf21270 */
[----:B------:R-:W-:-:S04]  /*1b60*/  USEL UR11, UR11, 0x1, !UP1 ;  /* 0x000000010b0b7887 */ /* 0x000fc8000c800000 */
[----:B------:R-:W-:-:S09]  /*1b70*/  UISETP.NE.AND UP1, UPT, UR5, UR11, UPT ;  /* 0x0000000b0500728c */ /* 0x000fd2000bf25270 */
[----:B------:R-:W-:Y:S05]  /*1b80*/  BRA.U UP1, `(.L_x_20) ;  /* 0xfffffff101687547 */ /* 0x000fea000b83ffff */
.L_x_12:
[----:B------:R-:W-:Y:S06]  /*1b90*/  BAR.SYNC.DEFER_BLOCKING 0x0 ;  /* 0x0000000000007b1d */ /* 0x000fec0000010000 */
[----:B------:R-:W-:Y:S04]  /*1ba0*/  BSSY.RECONVERGENT B1, `(.L_x_21) ;  /* 0x0000150000017945 */ /* 0x000fe80003800200 */
[----:B------:R-:W-:Y:S05]  /*1bb0*/  @P3 BRA `(.L_x_22) ;  /* 0x0000001400383947 */ /* 0x000fea0003800000 */
[----:B-1----:R-:W0:Y:S01]  /*1bc0*/  LDC R9, c[0x0][0x3dc] ;  /* 0x0000f700ff097b82 */ /* 0x002e220000000800 */
[----:B------:R-:W1:Y:S01]  /*1bd0*/  LDCU UR5, c[0x0][0x3dc] ;  /* 0x00007b80ff0577ac */ /* 0x000e620008000800 */
[----:B--2---:R-:W-:-:S04]  /*1be0*/  VIADD R5, R8, UR4 ;  /* 0x0000000408057c36 */ /* 0x004fc80008000000 */
[----:B------:R-:W-:-:S04]  /*1bf0*/  VIADD R5, R5, UR10 ;  /* 0x0000000a05057c36 */ /* 0x000fc80008000000 */
[----:B-1----:R-:W-:Y:S02]  /*1c00*/  IMAD R5, R5, UR5, RZ ;  /* 0x0000000505057c24 */ /* 0x002fe4000f8e02ff */
[----:B0-----:R-:W-:-:S05]  /*1c10*/  VIADD R0, R9, 0xffffffff ;  /* 0xffffffff09007836 */ /* 0x001fca0000000000 */
[----:B------:R-:W-:Y:S01]  /*1c20*/  ISETP.GE.U32.AND P1, PT, R0, 0x7, PT ;  /* 0x000000070000780c */ /* 0x000fe20003f26070 */
[----:B------:R-:W-:-:S12]  /*1c30*/  HFMA2 R0, -RZ, RZ, 0, 0 ;  /* 0x00000000ff007431 */ /* 0x000fd800000001ff */
[----:B------:R-:W-:Y:S05]  /*1c40*/  @!P1 BRA `(.L_x_23) ;  /* 0x0000000800609947 */ /* 0x000fea0003800000 */
[----:B------:R-:W-:Y:S01]  /*1c50*/  BSSY.RECONVERGENT B0, `(.L_x_24) ;  /* 0x0000096000007945 */ /* 0x000fe20003800200 */
[----:B---3--:R-:W-:-:S07]  /*1c60*/  IMAD.MOV.U32 R10, RZ, RZ, RZ ;  /* 0x000000ffff0a7224 */ /* 0x008fce00078e00ff */
.L_x_41:
[----:B------:R-:W0:Y:S01]  /*1c70*/  S2UR UR11, SR_CgaCtaId ;  /* 0x00000000000b79c3 */ /* 0x000e220000008800 */
[----:B------:R-:W-:Y:S01]  /*1c80*/  IMAD R0, R8, R9, RZ ;  /* 0x0000000908007224 */ /* 0x000fe200078e02ff */
[----:B------:R-:W-:Y:S01]  /*1c90*/  UMOV UR5, 0x400 ;  /* 0x0000040000057882 */ /* 0x000fe20000000000 */
[----:B-1--4-:R-:W-:Y:S01]  /*1ca0*/  IMAD.SHL.U32 R15, R9, 0x100, RZ ;  /* 0x00000100090f7824 */ /* 0x012fe200078e00ff */
[----:B------:R-:W-:Y:S01]  /*1cb0*/  BSSY.RECONVERGENT B2, `(.L_x_25) ;  /* 0x0000016000027945 */ /* 0x000fe20003800200 */
[----:B------:R-:W-:Y:S02]  /*1cc0*/  IMAD.IADD R11, R5, 0x1, R10 ;  /* 0x00000001050b7824 */ /* 0x000fe400078e020a */
[----:B------:R-:W-:Y:S01]  /*1cd0*/  IMAD.IADD R15, R15, 0x1, R0 ;  /* 0x000000010f0f7824 */ /* 0x000fe200078e0200 */
[----:B------:R-:W1:Y:S04]  /*1ce0*/  LDC.64 R12, c[0x0][0x3c8] ;  /* 0x0000f200ff0c7b82 */ /* 0x000e680000000a00 */
[----:B------:R-:W-:Y:S01]  /*1cf0*/  IADD3 R4, PT, PT, R15, R10, RZ ;  /* 0x0000000a0f047210 */ /* 0x000fe20007ffe0ff */
[----:B0-----:R-:W-:-:S06]  /*1d00*/  ULEA UR5, UR11, UR5, 0x18 ;  /* 0x000000050b057291 */ /* 0x001fcc000f8ec0ff */
[----:B------:R-:W-:Y:S01]  /*1d10*/  LEA R4, R4, UR5, 0x1 ;  /* 0x0000000504047c11 */ /* 0x000fe2000f8e08ff */
[----:B-1----:R-:W-:-:S04]  /*1d20*/  IMAD.WIDE R12, R11, 0x2, R12 ;  /* 0x000000020b0c7825 */ /* 0x002fc800078e020c */
[----:B------:R0:W1:Y:S01]  /*1d30*/  LDS.U16 R18, [R4] ;  /* 0x0000000004127984 */ /* 0x0000620000000400 */
[----:B------:R-:W-:Y:S01]  /*1d40*/  IMAD.MOV.U32 R15, RZ, RZ, R13 ;  /* 0x000000ffff0f7224 */ /* 0x000fe200078e000d */
[C---:B------:R-:W-:Y:S02]  /*1d50*/  LOP3.LUT R14, R12.reuse, 0xfffffffd, RZ, 0xc0, !PT ;  /* 0xfffffffd0c0e7812 */ /* 0x040fe400078ec0ff */
[----:B------:R-:W-:-:S03]  /*1d60*/  LOP3.LUT R0, R12, 0x2, RZ, 0xc0, !PT ;  /* 0x000000020c007812 */ /* 0x000fc600078ec0ff */
[----:B------:R0:W5:Y:S01]  /*1d70*/  LD.E R11, desc[UR14][R14.64] ;  /* 0x0000000e0e0b7980 */ /* 0x000162000c101900 */
[----:B------:R-:W-:Y:S01]  /*1d80*/  ISETP.EQ.U32.AND P1, PT, R0, RZ, PT ;  /* 0x000000ff0000720c */ /* 0x000fe20003f22070 */
[----:B------:R-:W-:-:S05]  /*1d90*/  IMAD.MOV.U32 R0, RZ, RZ, 0x3254 ;  /* 0x00003254ff007424 */ /* 0x000fca00078e00ff */
[----:B------:R-:W-:-:S07]  /*1da0*/  SEL R19, R0, 0x7610, P1 ;  /* 0x0000761000137807 */ /* 0x000fce0000800000 */
.L_x_26:
[----:B-1---5:R-:W-:-:S05]  /*1db0*/  HADD2 R16, R11, R18.H0_H0 ;  /* 0x200000120b107230 */ /* 0x022fca0000000000 */
[----:B------:R-:W-:-:S05]  /*1dc0*/  PRMT R17, R11, R19, R16 ;  /* 0x000000130b117216 */ /* 0x000fca0000000010 */
[----:B------:R-:W2:Y:S02]  /*1dd0*/  ATOM.E.CAS.STRONG.GPU PT, R16, [R14], R11, R17 ;  /* 0x0000000b0e10738b */ /* 0x000ea400001ee111 */
[----:B--2---:R-:W-:Y:S01]  /*1de0*/  ISETP.NE.U32.AND P1, PT, R16, R11, PT ;  /* 0x0000000b1000720c */ /* 0x004fe20003f25070 */
[----:B------:R-:W-:-:S12]  /*1df0*/  IMAD.MOV.U32 R11, RZ, RZ, R16 ;  /* 0x000000ffff0b7224 */ /* 0x000fd800078e0010 */
[----:B------:R-:W-:Y:S05]  /*1e00*/  @P1 BRA `(.L_x_26) ;  /* 0xfffffffc00e81947 */ /* 0x000fea000383ffff */
[----:B------:R-:W-:Y:S05]  /*1e10*/  BSYNC.RECONVERGENT B2 ;  /* 0x0000000000027941 */ /* 0x000fea0003800200 */
.L_x_25:
[----:B------:R-:W1:Y:S01]  /*1e20*/  LDCU.64 UR12, c[0x0][0x3c8] ;  /* 0x00007900ff0c77ac */ /* 0x000e620008000a00 */
[----:B------:R-:W-:Y:S01]  /*1e30*/  SHF.R.S32.HI R13, RZ, 0x1f, R5 ;  /* 0x0000001fff0d7819 */ /* 0x000fe20000011405 */
[----:B------:R2:W3:Y:S01]  /*1e40*/  LDS.U16 R18, [R4+0x2] ;  /* 0x0000020004127984 */ /* 0x0004e20000000400 */
[----:B0-----:R-:W-:Y:S01]  /*1e50*/  IADD3 R14, P1, PT, R5, R10, RZ ;  /* 0x0000000a050e7210 */ /* 0x001fe20007f3e0ff */
[----:B------:R-:W-:Y:S04]  /*1e60*/  BSSY.RECONVERGENT B2, `(.L_x_27) ;  /* 0x0000011000027945 */ /* 0x000fe80003800200 */
[----:B------:R-:W-:Y:S01]  /*1e70*/  IMAD.X R13, RZ, RZ, R13, P1 ;  /* 0x000000ffff0d7224 */ /* 0x000fe200008e060d */
[----:B-1----:R-:W-:-:S04]  /*1e80*/  LEA R11, P1, R14, UR12, 0x1 ;  /* 0x0000000c0e0b7c11 */ /* 0x002fc8000f8208ff */
[----:B------:R-:W-:Y:S02]  /*1e90*/  LEA.HI.X R14, R14, UR13, R13, 0x1, P1 ;  /* 0x0000000d0e0e7c11 */ /* 0x000fe400088f0c0d */
[----:B------:R-:W-:-:S04]  /*1ea0*/  IADD3 R19, P1, PT, R11, 0x2, RZ ;  /* 0x000000020b137810 */ /* 0x000fc80007f3e0ff */
[----:B------:R-:W-:Y:S02]  /*1eb0*/  IADD3.X R13, PT, PT, RZ, R14, RZ, P1, !PT ;  /* 0x0000000eff0d7210 */ /* 0x000fe40000ffe4ff */
[C---:B------:R-:W-:Y:S02]  /*1ec0*/  LOP3.LUT R12, R19.reuse, 0xfffffffd, RZ, 0xc0, !PT ;  /* 0xfffffffd130c7812 */ /* 0x040fe400078ec0ff */
[----:B------:R-:W-:-:S03]  /*1ed0*/  LOP3.LUT R15, R19, 0x2, RZ, 0xc0, !PT ;  /* 0x00000002130f7812 */ /* 0x000fc600078ec0ff */
[----:B------:R2:W5:Y:S01]  /*1ee0*/  LD.E R17, desc[UR14][R12.64] ;  /* 0x0000000e0c117980 */ /* 0x000562000c101900 */
[----:B------:R-:W-:-:S04]  /*1ef0*/  ISETP.EQ.U32.AND P1, PT, R15, RZ, PT ;  /* 0x000000ff0f00720c */ /* 0x000fc80003f22070 */
[----:B------:R-:W-:-:S09]  /*1f00*/  SEL R15, R0, 0x7610, P1 ;  /* 0x00007610000f7807 */ /* 0x000fd20000800000 */
.L_x_28:
[----:B---3-5:R-:W-:-:S05]  /*1f10*/  HADD2 R16, R17, R18.H0_H0 ;  /* 0x2000001211107230 */ /* 0x028fca0000000000 */
[----:B------:R-:W-:-:S06]  /*1f20*/  PRMT R16, R17, R15, R16 ;  /* 0x0000000f11107216 */ /* 0x000fcc0000000010 */
[----:B------:R-:W3:Y:S02]  /*1f30*/  ATOM.E.CAS.STRONG.GPU PT, R16, [R12], R17, R16 ;  /* 0x000000110c10738b */ /* 0x000ee400001ee110 */
[----:B---3--:R-:W-:Y:S01]  /*1f40*/  ISETP.NE.U32.AND P1, PT, R16, R17, PT ;  /* 0x000000111000720c */ /* 0x008fe20003f25070 */
[----:B------:R-:W-:-:S12]  /*1f50*/  IMAD.MOV.U32 R17, RZ, RZ, R16 ;  /* 0x000000ffff117224 */ /* 0x000fd800078e0010 */
[----:B------:R-:W-:Y:S05]  /*1f60*/  @P1 BRA `(.L_x_28) ;  /* 0xfffffffc00e81947 */ /* 0x000fea000383ffff */
[----:B------:R-:W-:Y:S05]  /*1f70*/  BSYNC.RECONVERGENT B2 ;  /* 0x0000000000027941 */ /* 0x000fea0003800200 */
.L_x_27:
[----:B------:R-:W-:Y:S01]  /*1f80*/  IADD3 R19, P1, PT, R11, 0x4, RZ ;  /* 0x000000040b137810 */ /* 0x000fe20007f3e0ff */
[----:B------:R0:W1:Y:S01]  /*1f90*/  LDS.U16 R18, [R4+0x4] ;  /* 0x0000040004127984 */ /* 0x0000620000000400 */
[----:B------:R-:W-:Y:S02]  /*1fa0*/  BSSY.RECONVERGENT B2, `(.L_x_29) ;  /* 0x000000d000027945 */ /* 0x000fe40003800200 */
[C---:B--2---:R-:W-:Y:S01]  /*1fb0*/  LOP3.LUT R12, R19.reuse, 0xfffffffd, RZ, 0xc0, !PT ;  /* 0xfffffffd130c7812 */ /* 0x044fe200078ec0ff */
[----:B------:R-:W-:Y:S01]  /*1fc0*/  IMAD.X R13, RZ, RZ, R14, P1 ;  /* 0x000000ffff0d7224 */ /* 0x000fe200008e060e */
[----:B------:R-:W-:-:S04]  /*1fd0*/  LOP3.LUT R15, R19, 0x2, RZ, 0xc0, !PT ;  /* 0x00000002130f7812 */ /* 0x000fc800078ec0ff */
[----:B------:R0:W5:Y:S01]  /*1fe0*/  LD.E R17, desc[UR14][R12.64] ;  /* 0x0000000e0c117980 */ /* 0x000162000c101900 */
[----:B------:R-:W-:-:S04]  /*1ff0*/  ISETP.EQ.U32.AND P1, PT, R15, RZ, PT ;  /* 0x000000ff0f00720c */ /* 0x000fc80003f22070 */
[----:B------:R-:W-:-:S09]  /*2000*/  SEL R15, R0, 0x7610, P1 ;  /* 0x00007610000f7807 */ /* 0x000fd20000800000 */
.L_x_30:
[----:B-1---5:R-:W-:-:S05]  /*2010*/  HADD2 R16, R17, R18.H0_H0 ;  /* 0x2000001211107230 */ /* 0x022fca0000000000 */
[----:B------:R-:W-:-:S06]  /*2020*/  PRMT R16, R17, R15, R16 ;  /* 0x0000000f11107216 */ /* 0x000fcc0000000010 */
[----:B------:R-:W2:Y:S02]  /*2030*/  ATOM.E.CAS.STRONG.GPU PT, R16, [R12], R17, R16 ;  /* 0x000000110c10738b */ /* 0x000ea400001ee110 */
[----:B--2---:R-:W-:Y:S01]  /*2040*/  ISETP.NE.U32.AND P1, PT, R16, R17, PT ;  /* 0x000000111000720c */ /* 0x004fe20003f25070 */
[----:B------:R-:W-:-:S12]  /*2050*/  IMAD.MOV.U32 R17, RZ, RZ, R16 ;  /* 0x000000ffff117224 */ /* 0x000fd800078e0010 */
[----:B------:R-:W-:Y:S05]  /*2060*/  @P1 BRA `(.L_x_30) ;  /* 0xfffffffc00e81947 */ /* 0x000fea000383ffff */
[----:B------:R-:W-:Y:S05]  /*2070*/  BSYNC.RECONVERGENT B2 ;  /* 0x0000000000027941 */ /* 0x000fea0003800200 */
.L_x_29:
[----:B------:R-:W-:Y:S01]  /*2080*/  IADD3 R19, P1, PT, R11, 0x6, RZ ;  /* 0x000000060b137810 */ /* 0x000fe20007f3e0ff */
[----:B------:R1:W2:Y:S01]  /*2090*/  LDS.U16 R18, [R4+0x6] ;  /* 0x0000060004127984 */ /* 0x0002a20000000400 */
[----:B------:R-:W-:Y:S02]  /*20a0*/  BSSY.RECONVERGENT B2, `(.L_x_31) ;  /* 0x000000d000027945 */ /* 0x000fe40003800200 */
[C---:B0-----:R-:W-:Y:S01]  /*20b0*/  LOP3.LUT R12, R19.reuse, 0xfffffffd, RZ, 0xc0, !PT ;  /* 0xfffffffd130c7812 */ /* 0x041fe200078ec0ff */
[----:B------:R-:W-:Y:S01]  /*20c0*/  IMAD.X R13, RZ, RZ, R14, P1 ;  /* 0x000000ffff0d7224 */ /* 0x000fe200008e060e */
[----:B------:R-:W-:-:S04]  /*20d0*/  LOP3.LUT R15, R19, 0x2, RZ, 0xc0, !PT ;  /* 0x00000002130f7812 */ /* 0x000fc800078ec0ff */
[----:B------:R1:W5:Y:S01]  /*20e0*/  LD.E R17, desc[UR14][R12.64] ;  /* 0x0000000e0c117980 */ /* 0x000362000c101900 */
[----:B------:R-:W-:-:S04]  /*20f0*/  ISETP.EQ.U32.AND P1, PT, R15, RZ, PT ;  /* 0x000000ff0f00720c */ /* 0x000fc80003f22070 */
[----:B------:R-:W-:-:S09]  /*2100*/  SEL R15, R0, 0x7610, P1 ;  /* 0x00007610000f7807 */ /* 0x000fd20000800000 */
.L_x_32:
[----:B--2--5:R-:W-:-:S05]  /*2110*/  HADD2 R16, R17, R18.H0_H0 ;  /* 0x2000001211107230 */ /* 0x024fca0000000000 */
[----:B------:R-:W-:-:S06]  /*2120*/  PRMT R16, R17, R15, R16 ;  /* 0x0000000f11107216 */ /* 0x000fcc0000000010 */
[----:B------:R-:W2:Y:S02]  /*2130*/  ATOM.E.CAS.STRONG.GPU PT, R16, [R12], R17, R16 ;  /* 0x000000110c10738b */ /* 0x000ea400001ee110 */
[----:B--2---:R-:W-:Y:S02]  /*2140*/  ISETP.NE.U32.AND P1, PT, R16, R17, PT ;  /* 0x000000111000720c */ /* 0x004fe40003f25070 */
[----:B------:R-:W-:-:S11]  /*2150*/  MOV R17, R16 ;  /* 0x0000001000117202 */ /* 0x000fd60000000f00 */
[----:B------:R-:W-:Y:S05]  /*2160*/  @P1 BRA `(.L_x_32) ;  /* 0xfffffffc00e81947 */ /* 0x000fea000383ffff */
[----:B------:R-:W-:Y:S05]  /*2170*/  BSYNC.RECONVERGENT B2 ;  /* 0x0000000000027941 */ /* 0x000fea0003800200 */
.L_x_31:
[----:B------:R-:W-:Y:S01]  /*2180*/  IADD3 R19, P1, PT, R11, 0x8, RZ ;  /* 0x000000080b137810 */ /* 0x000fe20007f3e0ff */
[----:B------:R0:W2:Y:S01]  /*2190*/  LDS.U16 R18, [R4+0x8] ;  /* 0x0000080004127984 */ /* 0x0000a20000000400 */
[----:B------:R-:W-:Y:S02]  /*21a0*/  BSSY.RECONVERGENT B2, `(.L_x_33) ;  /* 0x000000d000027945 */ /* 0x000fe40003800200 */
[C---:B-1----:R-:W-:Y:S01]  /*21b0*/  LOP3.LUT R12, R19.reuse, 0xfffffffd, RZ, 0xc0, !PT ;  /* 0xfffffffd130c7812 */ /* 0x042fe200078ec0ff */
[----:B------:R-:W-:Y:S01]  /*21c0*/  IMAD.X R13, RZ, RZ, R14, P1 ;  /* 0x000000ffff0d7224 */ /* 0x000fe200008e060e */
[----:B------:R-:W-:-:S04]  /*21d0*/  LOP3.LUT R15, R19, 0x2, RZ, 0xc0, !PT ;  /* 0x00000002130f7812 */ /* 0x000fc800078ec0ff */
[----:B------:R0:W5:Y:S01]  /*21e0*/  LD.E R17, desc[UR14][R12.64] ;  /* 0x0000000e0c117980 */ /* 0x000162000c101900 */
[----:B------:R-:W-:-:S04]  /*21f0*/  ISETP.EQ.U32.AND P1, PT, R15, RZ, PT ;  /* 0x000000ff0f00720c */ /* 0x000fc80003f22070 */
[----:B------:R-:W-:-:S09]  /*2200*/  SEL R15, R0, 0x7610, P1 ;  /* 0x00007610000f7807 */ /* 0x000fd20000800000 */
.L_x_34:
[----:B--2--5:R-:W-:-:S05]  /*2210*/  HADD2 R16, R17, R18.H0_H0 ;  /* 0x2000001211107230 */ /* 0x024fca0000000000 */
[----:B------:R-:W-:-:S06]  /*2220*/  PRMT R16, R17, R15, R16 ;  /* 0x0000000f11107216 */ /* 0x000fcc0000000010 */
[----:B------:R-:W2:Y:S02]  /*2230*/  ATOM.E.CAS.STRONG.GPU PT, R16, [R12], R17, R16 ;  /* 0x000000110c10738b */ /* 0x000ea400001ee110 */
[----:B--2---:R-:W-:Y:S01]  /*2240*/  ISETP.NE.U32.AND P1, PT, R16, R17, PT ;  /* 0x000000111000720c */ /* 0x004fe20003f25070 */
[----:B------:R-:W-:-:S12]  /*2250*/  IMAD.MOV.U32 R17, RZ, RZ, R16 ;  /* 0x000000ffff117224 */ /* 0x000fd800078e0010 */
[----:B------:R-:W-:Y:S05]  /*2260*/  @P1 BRA `(.L_x_34) ;  /* 0xfffffffc00e81947 */ /* 0x000fea000383ffff */
[----:B------:R-:W-:Y:S05]  /*2270*/  BSYNC.RECONVERGENT B2 ;  /* 0x0000000000027941 */ /* 0x000fea0003800200 */
.L_x_33:
        /* <DEDUP_REMOVED lines=9> */
.L_x_36:
[----:B--2--5:R-:W-:-:S05]  /*2310*/  HADD2 R16, R17, R18.H0_H0 ;  /* 0x2000001211107230 */ /* 0x024fca0000000000 */
[----:B------:R-:W-:-:S06]  /*2320*/  PRMT R16, R17, R15, R16 ;  /* 0x0000000f11107216 */ /* 0x000fcc0000000010 */
[----:B------:R-:W2:Y:S02]  /*2330*/  ATOM.E.CAS.STRONG.GPU PT, R16, [R12], R17, R16 ;  /* 0x000000110c10738b */ /* 0x000ea400001ee110 */
[----:B--2---:R-:W-:Y:S01]  /*2340*/  ISETP.NE.U32.AND P1, PT, R16, R17, PT ;  /* 0x000000111000720c */ /* 0x004fe20003f25070 */
[----:B------:R-:W-:-:S12]  /*2350*/  IMAD.MOV.U32 R17, RZ, RZ, R16 ;  /* 0x000000ffff117224 */ /* 0x000fd800078e0010 */
[----:B------:R-:W-:Y:S05]  /*2360*/  @P1 BRA `(.L_x_36) ;  /* 0xfffffffc00e81947 */ /* 0x000fea000383ffff */
[----:B------:R-:W-:Y:S05]  /*2370*/  BSYNC.RECONVERGENT B2 ;  /* 0x0000000000027941 */ /* 0x000fea0003800200 */
.L_x_35:
[----:B------:R-:W-:Y:S01]  /*2380*/  IADD3 R19, P1, PT, R11, 0xc, RZ ;  /* 0x0000000c0b137810 */ /* 0x000fe20007f3e0ff */
[----:B------:R0:W2:Y:S01]  /*2390*/  LDS.U16 R18, [R4+0xc] ;  /* 0x00000c0004127984 */ /* 0x0000a20000000400 */
[----:B------:R-:W-:Y:S02]  /*23a0*/  BSSY.RECONVERGENT B2, `(.L_x_37) ;  /* 0x000000d000027945 */ /* 0x000fe40003800200 */
[----:B-1----:R-:W-:Y:S02]  /*23b0*/  IADD3.X R13, PT, PT, RZ, R14, RZ, P1, !PT ;  /* 0x0000000eff0d7210 */ /* 0x002fe40000ffe4ff */
[C---:B------:R-:W-:Y:S02]  /*23c0*/  LOP3.LUT R12, R19.reuse, 0xfffffffd, RZ, 0xc0, !PT ;  /* 0xfffffffd130c7812 */ /* 0x040fe400078ec0ff */
[----:B------:R-:W-:-:S03]  /*23d0*/  LOP3.LUT R15, R19, 0x2, RZ, 0xc0, !PT ;  /* 0x00000002130f7812 */ /* 0x000fc600078ec0ff */
[----:B------:R0:W5:Y:S01]  /*23e0*/  LD.E R17, desc[UR14][R12.64] ;  /* 0x0000000e0c117980 */ /* 0x000162000c101900 */
[----:B------:R-:W-:-:S04]  /*23f0*/  ISETP.EQ.U32.AND P1, PT, R15, RZ, PT ;  /* 0x000000ff0f00720c */ /* 0x000fc80003f22070 */
[----:B------:R-:W-:-:S09]  /*2400*/  SEL R15, R0, 0x7610, P1 ;  /* 0x00007610000f7807 */ /* 0x000fd20000800000 */
.L_x_38:
[----:B--2--5:R-:W-:-:S05]  /*2410*/  HADD2 R16, R17, R18.H0_H0 ;  /* 0x2000001211107230 */ /* 0x024fca0000000000 */
[----:B------:R-:W-:-:S06]  /*2420*/  PRMT R16, R17, R15, R16 ;  /* 0x0000000f11107216 */ /* 0x000fcc0000000010 */
[----:B------:R-:W2:Y:S02]  /*2430*/  ATOM.E.CAS.STRONG.GPU PT, R16, [R12], R17, R16 ;  /* 0x000000110c10738b */ /* 0x000ea400001ee110 */
[----:B--2---:R-:W-:Y:S01]  /*2440*/  ISETP.NE.U32.AND P1, PT, R16, R17, PT ;  /* 0x000000111000720c */ /* 0x004fe20003f25070 */
[----:B------:R-:W-:-:S12]  /*2450*/  IMAD.MOV.U32 R17, RZ, RZ, R16 ;  /* 0x000000ffff117224 */ /* 0x000fd800078e0010 */
[----:B------:R-:W-:Y:S05]  /*2460*/  @P1 BRA `(.L_x_38) ;  /* 0xfffffffc00e81947 */ /* 0x000fea000383ffff */
[----:B------:R-:W-:Y:S05]  /*2470*/  BSYNC.RECONVERGENT B2 ;  /* 0x0000000000027941 */ /* 0x000fea0003800200 */
.L_x_37:
[----:B------:R-:W-:Y:S01]  /*2480*/  IADD3 R17, P1, PT, R11, 0xe, RZ ;  /* 0x0000000e0b117810 */ /* 0x000fe20007f3e0ff */
[----:B0-----:R-:W0:Y:S01]  /*2490*/  LDS.U16 R4, [R4+0xe] ;  /* 0x00000e0004047984 */ /* 0x001e220000000400 */
[----:B------:R-:W-:Y:S02]  /*24a0*/  BSSY.RECONVERGENT B2, `(.L_x_39) ;  /* 0x000000d000027945 */ /* 0x000fe40003800200 */
[C---:B------:R-:W-:Y:S01]  /*24b0*/  LOP3.LUT R11, R17.reuse, 0x2, RZ, 0xc0, !PT ;  /* 0x00000002110b7812 */ /* 0x040fe200078ec0ff */
[----:B------:R-:W-:Y:S01]  /*24c0*/  IMAD.X R15, RZ, RZ, R14, P1 ;  /* 0x000000ffff0f7224 */ /* 0x000fe200008e060e */
[----:B------:R-:W-:Y:S02]  /*24d0*/  LOP3.LUT R14, R17, 0xfffffffd, RZ, 0xc0, !PT ;  /* 0xfffffffd110e7812 */ /* 0x000fe400078ec0ff */
[----:B------:R-:W-:-:S03]  /*24e0*/  ISETP.EQ.U32.AND P1, PT, R11, RZ, PT ;  /* 0x000000ff0b00720c */ /* 0x000fc60003f22070 */
[----:B------:R1:W5:Y:S01]  /*24f0*/  LD.E R13, desc[UR14][R14.64] ;  /* 0x0000000e0e0d7980 */ /* 0x000362000c101900 */
[----:B------:R-:W-:-:S09]  /*2500*/  SEL R11, R0, 0x7610, P1 ;  /* 0x00007610000b7807 */ /* 0x000fd20000800000 */
.L_x_40:
[----:B0----5:R-:W-:-:S05]  /*2510*/  HADD2 R0, R13, R4.H0_H0 ;  /* 0x200000040d007230 */ /* 0x021fca0000000000 */
[----:B------:R-:W-:-:S06]  /*2520*/  PRMT R0, R13, R11, R0 ;  /* 0x0000000b0d007216 */ /* 0x000fcc0000000000 */
[----:B------:R-:W2:Y:S02]  /*2530*/  ATOM.E.CAS.STRONG.GPU PT, R0, [R14], R13, R0 ;  /* 0x0000000d0e00738b */ /* 0x000ea400001ee100 */
[----:B--2---:R-:W-:Y:S01]  /*2540*/  ISETP.NE.U32.AND P1, PT, R0, R13, PT ;  /* 0x0000000d0000720c */ /* 0x004fe20003f25070 */
[----:B------:R-:W-:-:S12]  /*2550*/  IMAD.MOV.U32 R13, RZ, RZ, R0 ;  /* 0x000000ffff0d7224 */ /* 0x000fd800078e0000 */
[----:B------:R-:W-:Y:S05]  /*2560*/  @P1 BRA `(.L_x_40) ;  /* 0xfffffffc00e81947 */ /* 0x000fea000383ffff */
[----:B------:R-:W-:Y:S05]  /*2570*/  BSYNC.RECONVERGENT B2 ;  /* 0x0000000000027941 */ /* 0x000fea0003800200 */
.L_x_39:
[----:B------:R-:W-:-:S05]  /*2580*/  VIADD R10, R10, 0x8 ;  /* 0x000000080a0a7836 */ /* 0x000fca0000000000 */
[----:B------:R-:W-:-:S13]  /*2590*/  ISETP.NE.AND P1, PT, R10, R7, PT ;  /* 0x000000070a00720c */ /* 0x000fda0003f25270 */
[----:B------:R-:W-:Y:S05]  /*25a0*/  @P1 BRA `(.L_x_41) ;  /* 0xfffffff400b01947 */ /* 0x000fea000383ffff */
[----:B------:R-:W-:Y:S05]  /*25b0*/  BSYNC.RECONVERGENT B0 ;  /* 0x0000000000007941 */ /* 0x000fea0003800200 */
.L_x_24:
[----:B------:R-:W-:-:S07]  /*25c0*/  MOV R0, R7 ;  /* 0x0000000700007202 */ /* 0x000fce0000000f00 */
.L_x_23:
[----:B------:R-:W-:-:S09]  /*25d0*/  UISETP.NE.AND UP1, UPT, UR16, URZ, UPT ;  /* 0x000000ff1000728c */ /* 0x000fd2000bf25270 */
[----:B------:R-:W-:Y:S05]  /*25e0*/  BRA.U !UP1, `(.L_x_22) ;  /* 0x0000000909ac7547 */ /* 0x000fea000b800000 */
[----:B------:R-:W-:-:S04]  /*25f0*/  UIADD3 UR5, UPT, UPT, UR16, -0x1, URZ ;  /* 0xffffffff10057890 */ /* 0x000fc8000fffe0ff */
[----:B------:R-:W-:-:S09]  /*2600*/  UISETP.GE.U32.AND UP1, UPT, UR5, 0x3, UPT ;  /* 0x000000030500788c */ /* 0x000fd2000bf26070 */
[----:B------:R-:W-:Y:S05]  /*2610*/  BRA.U !UP1, `(.L_x_42) ;  /* 0x0000000509507547 */ /* 0x000fea000b800000 */
[----:B------:R-:W0:Y:S01]  /*2620*/  S2R R4, SR_TID.X ;  /* 0x0000000000047919 */ /* 0x000e220000002100 */
[----:B------:R-:W2:Y:S01]  /*2630*/  LDCU UR5, c[0x0][0x3dc] ;  /* 0x00007b80ff0577ac */ /* 0x000ea20008000800 */
[----:B------:R-:W1:Y:S01]  /*2640*/  S2UR UR11, SR_CgaCtaId ;  /* 0x00000000000b79c3 */ /* 0x000e620000008800 */
[----:B---3--:R-:W-:Y:S01]  /*2650*/  IMAD.IADD R11, R5, 0x1, R0 ;  /* 0x00000001050b7824 */ /* 0x008fe200078e0200 */
[----:B------:R-:W-:Y:S06]  /*2660*/  BSSY.RECONVERGENT B0, `(.L_x_43) ;  /* 0x0000018000007945 */ /* 0x000fec0003800200 */
[----:B------:R-:W3:Y:S01]  /*2670*/  LDC.64 R8, c[0x0][0x3c8] ;  /* 0x0000f200ff087b82 */ /* 0x000ee20000000a00 */
[----:B--2---:R-:W-:-:S02]  /*2680*/  USHF.L.U32 UR12, UR5, 0x8, URZ ;  /* 0x00000008050c7899 */ /* 0x004fc400080006ff */
[----:B0-----:R-:W-:Y:S01]  /*2690*/  IMAD R4, R4, UR5, RZ ;  /* 0x0000000504047c24 */ /* 0x001fe2000f8e02ff */
[----:B------:R-:W-:Y:S01]  /*26a0*/  UMOV UR5, 0x400 ;  /* 0x0000040000057882 */ /* 0x000fe20000000000 */
[----:B---3--:R-:W-:Y:S01]  /*26b0*/  IMAD.WIDE R8, R11, 0x2, R8 ;  /* 0x000000020b087825 */ /* 0x008fe200078e0208 */
[----:B-1----:R-:W-:-:S03]  /*26c0*/  ULEA UR5, UR11, UR5, 0x18 ;  /* 0x000000050b057291 */ /* 0x002fc6000f8ec0ff */
[----:B----4-:R-:W-:Y:S01]  /*26d0*/  VIADD R13, R4, UR12 ;  /* 0x0000000c040d7c36 */ /* 0x010fe20008000000 */
[C---:B------:R-:W-:Y:S01]  /*26e0*/  LOP3.LUT R10, R8.reuse, 0xfffffffd, RZ, 0xc0, !PT ;  /* 0xfffffffd080a7812 */ /* 0x040fe200078ec0ff */
[----:B------:R-:W-:Y:S01]  /*26f0*/  IMAD.MOV.U32 R11, RZ, RZ, R9 ;  /* 0x000000ffff0b7224 */ /* 0x000fe200078e0009 */
[----:B------:R-:W-:Y:S01]  /*2700*/  LOP3.LUT R12, R8, 0x2, RZ, 0xc0, !PT ;  /* 0x00000002080c7812 */ /* 0x000fe200078ec0ff */
[----:B------:R-:W-:-:S03]  /*2710*/  IMAD.IADD R4, R13, 0x1, R0 ;  /* 0x000000010d047824 */ /* 0x000fc600078e0200 */
[----:B------:R-:W-:Y:S01]  /*2720*/  ISETP.EQ.U32.AND P1, PT, R12, RZ, PT ;  /* 0x000000ff0c00720c */ /* 0x000fe20003f22070 */
[----:B------:R-:W-:Y:S01]  /*2730*/  HFMA2 R12, -RZ, RZ, 0, 0.19775390625 ;  /* 0x00003254ff0c7431 */ /* 0x000fe200000001ff */
[----:B------:R-:W-:-:S05]  /*2740*/  LEA R4, R4, UR5, 0x1 ;  /* 0x0000000504047c11 */ /* 0x000fca000f8e08ff */
[----:B------:R0:W1:Y:S04]  /*2750*/  LDS.U16 R16, [R4] ;  /* 0x0000000004107984 */ /* 0x0000680000000400 */
[----:B------:R0:W5:Y:S01]  /*2760*/  LD.E R13, desc[UR14][R10.64] ;  /* 0x0000000e0a0d7980 */ /* 0x000162000c101900 */
[----:B------:R-:W-:-:S07]  /*2770*/  SEL R17, R12, 0x7610, P1 ;  /* 0x000076100c117807 */ /* 0x000fce0000800000 */
.L_x_44:
[----:B-1---5:R-:W-:-:S05]  /*2780*/  HADD2 R14, R13, R16.H0_H0 ;  /* 0x200000100d0e7230 */ /* 0x022fca0000000000 */
[----:B------:R-:W-:-:S05]  /*2790*/  PRMT R15, R13, R17, R14 ;  /* 0x000000110d0f7216 */ /* 0x000fca000000000e */
[----:B------:R-:W2:Y:S02]  /*27a0*/  ATOM.E.CAS.STRONG.GPU PT, R14, [R10], R13, R15 ;  /* 0x0000000d0a0e738b */ /* 0x000ea400001ee10f */
[----:B--2---:R-:W-:Y:S01]  /*27b0*/  ISETP.NE.U32.AND P1, PT, R14, R13, PT ;  /* 0x0000000d0e00720c */ /* 0x004fe20003f25070 */
[----:B------:R-:W-:-:S12]  /*27c0*/  IMAD.MOV.U32 R13, RZ, RZ, R14 ;  /* 0x000000ffff0d7224 */ /* 0x000fd800078e000e */
[----:B------:R-:W-:Y:S05]  /*27d0*/  @P1 BRA `(.L_x_44) ;  /* 0xfffffffc00e81947 */ /* 0x000fea000383ffff */
[----:B------:R-:W-:Y:S05]  /*27e0*/  BSYNC.RECONVERGENT B0 ;  /* 0x0000000000007941 */ /* 0x000fea0003800200 */
.L_x_43:
[----:B------:R-:W1:Y:S01]  /*27f0*/  LDCU.64 UR12, c[0x0][0x3c8] ;  /* 0x00007900ff0c77ac */ /* 0x000e620008000a00 */
[----:B------:R-:W-:Y:S01]  /*2800*/  SHF.R.S32.HI R9, RZ, 0x1f, R5 ;  /* 0x0000001fff097819 */ /* 0x000fe20000011405 */
[----:B------:R2:W3:Y:S01]  /*2810*/  LDS.U16 R16, [R4+0x2] ;  /* 0x0000020004107984 */ /* 0x0004e20000000400 */
[----:B0-----:R-:W-:Y:S01]  /*2820*/  IADD3 R11, P1, PT, R5, R0, RZ ;  /* 0x00000000050b7210 */ /* 0x001fe20007f3e0ff */
[----:B------:R-:W-:Y:S03]  /*2830*/  BSSY.RECONVERGENT B0, `(.L_x_45) ;  /* 0x0000011000007945 */ /* 0x000fe60003800200 */
[----:B------:R-:W-:Y:S02]  /*2840*/  LEA.HI.X.SX32 R8, R0, R9, 0x1, P1 ;  /* 0x0000000900087211 */ /* 0x000fe400008f0eff */
[----:B-1----:R-:W-:-:S04]  /*2850*/  LEA R10, P1, R11, UR12, 0x1 ;  /* 0x0000000c0b0a7c11 */ /* 0x002fc8000f8208ff */
[----:B------:R-:W-:Y:S02]  /*2860*/  LEA.HI.X R11, R11, UR13, R8, 0x1, P1 ;  /* 0x0000000d0b0b7c11 */ /* 0x000fe400088f0c08 */
[----:B------:R-:W-:-:S04]  /*2870*/  IADD3 R17, P1, PT, R10, 0x2, RZ ;  /* 0x000000020a117810 */ /* 0x000fc80007f3e0ff */
[C---:B------:R-:W-:Y:S01]  /*2880*/  LOP3.LUT R8, R17.reuse, 0xfffffffd, RZ, 0xc0, !PT ;  /* 0xfffffffd11087812 */ /* 0x040fe200078ec0ff */
[----:B------:R-:W-:Y:S01]  /*2890*/  IMAD.X R9, RZ, RZ, R11, P1 ;  /* 0x000000ffff097224 */ /* 0x000fe200008e060b */
[----:B------:R-:W-:-:S04]  /*28a0*/  LOP3.LUT R13, R17, 0x2, RZ, 0xc0, !PT ;  /* 0x00000002110d7812 */ /* 0x000fc800078ec0ff */
[----:B------:R2:W5:Y:S01]  /*28b0*/  LD.E R15, desc[UR14][R8.64] ;  /* 0x0000000e080f7980 */ /* 0x000562000c101900 */
[----:B------:R-:W-:-:S04]  /*28c0*/  ISETP.EQ.U32.AND P1, PT, R13, RZ, PT ;  /* 0x000000ff0d00720c */ /* 0x000fc80003f22070 */
[----:B------:R-:W-:-:S09]  /*28d0*/  SEL R13, R12, 0x7610, P1 ;  /* 0x000076100c0d7807 */ /* 0x000fd20000800000 */
.L_x_46:
[----:B---3-5:R-:W-:-:S05]  /*28e0*/  HADD2 R14, R15, R16.H0_H0 ;  /* 0x200000100f0e7230 */ /* 0x028fca0000000000 */
[----:B------:R-:W-:-:S06]  /*28f0*/  PRMT R14, R15, R13, R14 ;  /* 0x0000000d0f0e7216 */ /* 0x000fcc000000000e */
[----:B------:R-:W3:Y:S02]  /*2900*/  ATOM.E.CAS.STRONG.GPU PT, R14, [R8], R15, R14 ;  /* 0x0000000f080e738b */ /* 0x000ee400001ee10e */
[----:B---3--:R-:W-:Y:S01]  /*2910*/  ISETP.NE.U32.AND P1, PT, R14, R15, PT ;  /* 0x0000000f0e00720c */ /* 0x008fe20003f25070 */
[----:B------:R-:W-:-:S12]  /*2920*/  IMAD.MOV.U32 R15, RZ, RZ, R14 ;  /* 0x000000ffff0f7224 */ /* 0x000fd800078e000e */
[----:B------:R-:W-:Y:S05]  /*2930*/  @P1 BRA `(.L_x_46) ;  /* 0xfffffffc00e81947 */ /* 0x000fea000383ffff */
[----:B------:R-:W-:Y:S05]  /*2940*/  BSYNC.RECONVERGENT B0 ;  /* 0x0000000000007941 */ /* 0x000fea0003800200 */
.L_x_45:
        /* <DEDUP_REMOVED lines=9> */
.L_x_48:
[----:B-1---5:R-:W-:-:S05]  /*29e0*/  HADD2 R14, R15, R16.H0_H0 ;  /* 0x200000100f0e7230 */ /* 0x022fca0000000000 */
[----:B------:R-:W-:-:S06]  /*29f0*/  PRMT R14, R15, R13, R14 ;  /* 0x0000000d0f0e7216 */ /* 0x000fcc000000000e */
[----:B------:R-:W2:Y:S02]  /*2a00*/  ATOM.E.CAS.STRONG.GPU PT, R14, [R8], R15, R14 ;  /* 0x0000000f080e738b */ /* 0x000ea400001ee10e */
[----:B--2---:R-:W-:Y:S02]  /*2a10*/  ISETP.NE.U32.AND P1, PT, R14, R15, PT ;  /* 0x0000000f0e00720c */ /* 0x004fe40003f25070 */
[----:B------:R-:W-:-:S11]  /*2a20*/  MOV R15, R14 ;  /* 0x0000000e000f7202 */ /* 0x000fd60000000f00 */
[----:B------:R-:W-:Y:S05]  /*2a30*/  @P1 BRA `(.L_x_48) ;  /* 0xfffffffc00e81947 */ /* 0x000fea000383ffff */
[----:B------:R-:W-:Y:S05]  /*2a40*/  BSYNC.RECONVERGENT B0 ;  /* 0x0000000000007941 */ /* 0x000fea0003800200 */
.L_x_47:
        /* <DEDUP_REMOVED lines=9> */
.L_x_50:
[----:B-12--5:R-:W-:-:S05]  /*2ae0*/  HADD2 R4, R11, R14.H0_H0 ;  /* 0x2000000e0b047230 */ /* 0x026fca0000000000 */
[----:B------:R-:W-:-:S06]  /*2af0*/  PRMT R4, R11, R12, R4 ;  /* 0x0000000c0b047216 */ /* 0x000fcc0000000004 */
[----:B------:R-:W2:Y:S02]  /*2b00*/  ATOM.E.CAS.STRONG.GPU PT, R4, [R8], R11, R4 ;  /* 0x0000000b0804738b */ /* 0x000ea400001ee104 */
[----:B--2---:R-:W-:Y:S01]  /*2b10*/  ISETP.NE.U32.AND P1, PT, R4, R11, PT ;  /* 0x0000000b0400720c */ /* 0x004fe20003f25070 */
[----:B------:R-:W-:-:S12]  /*2b20*/  IMAD.MOV.U32 R11, RZ, RZ, R4 ;  /* 0x000000ffff0b7224 */ /* 0x000fd800078e0004 */
[----:B------:R-:W-:Y:S05]  /*2b30*/  @P1 BRA `(.L_x_50) ;  /* 0xfffffffc00e81947 */ /* 0x000fea000383ffff */
[----:B------:R-:W-:Y:S05]  /*2b40*/  BSYNC.RECONVERGENT B0 ;  /* 0x0000000000007941 */ /* 0x000fea0003800200 */
.L_x_49:
[----:B------:R-:W-:-:S07]  /*2b50*/  VIADD R0, R0, 0x4 ;  /* 0x0000000400007836 */ /* 0x000fce0000000000 */
.L_x_42:
[----:B------:R-:W-:-:S09]  /*2b60*/  UISETP.NE.AND UP1, UPT, UR17, URZ, UPT ;  /* 0x000000ff1100728c */ /* 0x000fd2000bf25270 */
[----:B------:R-:W-:Y:S05]  /*2b70*/  BRA.U !UP1, `(.L_x_22) ;  /* 0x0000000509487547 */ /* 0x000fea000b800000 */
[----:B------:R-:W-:-:S09]  /*2b80*/  UISETP.NE.AND UP1, UPT, UR17, 0x1, UPT ;  /* 0x000000011100788c */ /* 0x000fd2000bf25270 */
[----:B------:R-:W-:Y:S05]  /*2b90*/  BRA.U !UP1, `(.L_x_51) ;  /* 0x0000000109d07547 */ /* 0x000fea000b800000 */
[----:B------:R-:W0:Y:S01]  /*2ba0*/  S2R R4, SR_TID.X ;  /* 0x0000000000047919 */ /* 0x000e220000002100 */
[----:B------:R-:W2:Y:S01]  /*2bb0*/  LDCU UR5, c[0x0][0x3dc] ;  /* 0x00007b80ff0577ac */ /* 0x000ea20008000800 */
[----:B------:R-:W1:Y:S01]  /*2bc0*/  S2UR UR11, SR_CgaCtaId ;  /* 0x00000000000b79c3 */ /* 0x000e620000008800 */
[----:B------:R-:W-:Y:S01]  /*2bd0*/  IMAD.IADD R9, R5, 0x1, R0 ;  /* 0x0000000105097824 */ /* 0x000fe200078e0200 */
[----:B------:R-:W-:Y:S01]  /*2be0*/  BSSY.RECONVERGENT B0, `(.L_x_52) ;  /* 0x0000018000007945 */ /* 0x000fe20003800200 */
[----:B----4-:R-:W-:-:S05]  /*2bf0*/  IMAD.MOV.U32 R17, RZ, RZ, 0x3254 ;  /* 0x00003254ff117424 */ /* 0x010fca00078e00ff */
[----:B---3--:R-:W3:Y:S01]  /*2c00*/  LDC.64 R10, c[0x0][0x3c8] ;  /* 0x0000f200ff0a7b82 */ /* 0x008ee20000000a00 */
[----:B--2---:R-:W-:Y:S02]  /*2c10*/  USHF.L.U32 UR12, UR5, 0x8, URZ ;  /* 0x00000008050c7899 */ /* 0x004fe400080006ff */
[----:B0-----:R-:W-:Y:S01]  /*2c20*/  IMAD R4, R4, UR5, RZ ;  /* 0x0000000504047c24 */ /* 0x001fe2000f8e02ff */
[----:B------:R-:W-:Y:S01]  /*2c30*/  UMOV UR5, 0x400 ;  /* 0x0000040000057882 */ /* 0x000fe20000000000 */
[----:B---3--:R-:W-:Y:S01]  /*2c40*/  IMAD.WIDE R10, R9, 0x2, R10 ;  /* 0x00000002090a7825 */ /* 0x008fe200078e020a */
[----:B-1----:R-:W-:Y:S02]  /*2c50*/  ULEA UR5, UR11, UR5, 0x18 ;  /* 0x000000050b057291 */ /* 0x002fe4000f8ec0ff */
[----:B------:R-:W-:Y:S01]  /*2c60*/  IADD3 R13, PT, PT, R4, UR12, RZ ;  /* 0x0000000c040d7c10 */ /* 0x000fe2000fffe0ff */
[----:B------:R-:W-:Y:S01]  /*2c70*/  IMAD.MOV.U32 R9, RZ, RZ, R11 ;  /* 0x000000ffff097224 */ /* 0x000fe200078e000b */
[----:B------:R-:W-:-:S03]  /*2c80*/  LOP3.LUT R8, R10, 0xfffffffd, RZ, 0xc0, !PT ;  /* 0xfffffffd0a087812 */ /* 0x000fc600078ec0ff */
[----:B------:R-:W-:-:S05]  /*2c90*/  IMAD.IADD R4, R13, 0x1, R0 ;  /* 0x000000010d047824 */ /* 0x000fca00078e0200 */
[----:B------:R-:W-:Y:S02]  /*2ca0*/  LEA R16, R4, UR5, 0x1 ;  /* 0x0000000504107c11 */ /* 0x000fe4000f8e08ff */
[----:B------:R-:W-:-:S03]  /*2cb0*/  LOP3.LUT R4, R10, 0x2, RZ, 0xc0, !PT ;  /* 0x000000020a047812 */ /* 0x000fc600078ec0ff */
[----:B------:R0:W1:Y:S01]  /*2cc0*/  LDS.U16 R12, [R16] ;  /* 0x00000000100c7984 */ /* 0x0000620000000400 */
[----:B------:R-:W-:-:S03]  /*2cd0*/  ISETP.EQ.U32.AND P1, PT, R4, RZ, PT ;  /* 0x000000ff0400720c */ /* 0x000fc60003f22070 */
[----:B------:R0:W5:Y:S01]  /*2ce0*/  LD.E R13, desc[UR14][R8.64] ;  /* 0x0000000e080d7980 */ /* 0x000162000c101900 */
[----:B------:R-:W-:-:S09]  /*2cf0*/  SEL R14, R17, 0x7610, P1 ;  /* 0x00007610110e7807 */ /* 0x000fd20000800000 */
.L_x_53:
[----:B-1---5:R-:W-:-:S05]  /*2d00*/  HADD2 R4, R13, R12.H0_H0 ;  /* 0x2000000c0d047230 */ /* 0x022fca0000000000 */
[----:B------:R-:W-:-:S05]  /*2d10*/  PRMT R15, R13, R14, R4 ;  /* 0x0000000e0d0f7216 */ /* 0x000fca0000000004 */
[----:B------:R-:W2:Y:S02]  /*2d20*/  ATOM.E.CAS.STRONG.GPU PT, R4, [R8], R13, R15 ;  /* 0x0000000d0804738b */ /* 0x000ea400001ee10f */
[----:B--2---:R-:W-:Y:S01]  /*2d30*/  ISETP.NE.U32.AND P1, PT, R4, R13, PT ;  /* 0x0000000d0400720c */ /* 0x004fe20003f25070 */
[----:B------:R-:W-:-:S12]  /*2d40*/  IMAD.MOV.U32 R13, RZ, RZ, R4 ;  /* 0x000000ffff0d7224 */ /* 0x000fd800078e0004 */
[----:B------:R-:W-:Y:S05]  /*2d50*/  @P1 BRA `(.L_x_53) ;  /* 0xfffffffc00e81947 */ /* 0x000fea000383ffff */
[----:B------:R-:W-:Y:S05]  /*2d60*/  BSYNC.RECONVERGENT B0 ;  /* 0x0000000000007941 */ /* 0x000fea0003800200 */
.L_x_52:
[----:B------:R-:W1:Y:S01]  /*2d70*/  LDCU.64 UR12, c[0x0][0x3c8] ;  /* 0x00007900ff0c77ac */ /* 0x000e620008000a00 */
[----:B0-----:R-:W-:Y:S01]  /*2d80*/  SHF.R.S32.HI R9, RZ, 0x1f, R5 ;  /* 0x0000001fff097819 */ /* 0x001fe20000011405 */
[----:B------:R0:W2:Y:S01]  /*2d90*/  LDS.U16 R10, [R16+0x2] ;  /* 0x00000200100a7984 */ /* 0x0000a20000000400 */
[----:B------:R-:W-:Y:S01]  /*2da0*/  IADD3 R4, P1, PT, R5, R0, RZ ;  /* 0x0000000005047210 */ /* 0x000fe20007f3e0ff */
[----:B------:R-:W-:Y:S03]  /*2db0*/  BSSY.RECONVERGENT B0, `(.L_x_54) ;  /* 0x0000011000007945 */ /* 0x000fe60003800200 */
[----:B------:R-:W-:Y:S02]  /*2dc0*/  LEA.HI.X.SX32 R9, R0, R9, 0x1, P1 ;  /* 0x0000000900097211 */ /* 0x000fe400008f0eff */
        /* <DEDUP_REMOVED lines=9> */
.L_x_55:
[----:B--2--5:R-:W-:-:S05]  /*2e60*/  HADD2 R4, R11, R10.H0_H0 ;  /* 0x2000000a0b047230 */ /* 0x024fca0000000000 */
[----:B------:R-:W-:-:S06]  /*2e70*/  PRMT R4, R11, R12, R4 ;  /* 0x0000000c0b047216 */ /* 0x000fcc0000000004 */
[----:B------:R-:W2:Y:S02]  /*2e80*/  ATOM.E.CAS.STRONG.GPU PT, R4, [R8], R11, R4 ;  /* 0x0000000b0804738b */ /* 0x000ea400001ee104 */
[----:B--2---:R-:W-:Y:S01]  /*2e90*/  ISETP.NE.U32.AND P1, PT, R4, R11, PT ;  /* 0x0000000b0400720c */ /* 0x004fe20003f25070 */
[----:B------:R-:W-:-:S12]  /*2ea0*/  IMAD.MOV.U32 R11, RZ, RZ, R4 ;  /* 0x000000ffff0b7224 */ /* 0x000fd800078e0004 */
[----:B------:R-:W-:Y:S05]  /*2eb0*/  @P1 BRA `(.L_x_55) ;  /* 0xfffffffc00e81947 */ /* 0x000fea000383ffff */
[----:B------:R-:W-:Y:S05]  /*2ec0*/  BSYNC.RECONVERGENT B0 ;  /* 0x0000000000007941 */ /* 0x000fea0003800200 */
.L_x_54:
[----:B------:R-:W-:-:S07]  /*2ed0*/  VIADD R0, R0, 0x2 ;  /* 0x0000000200007836 */ /* 0x000fce0000000000 */
.L_x_51:
[----:B------:R-:W-:Y:S05]  /*2ee0*/  BRA.U !UP0, `(.L_x_22) ;  /* 0x00000001086c7547 */ /* 0x000fea000b800000 */
[----:B------:R-:W2:Y:S01]  /*2ef0*/  S2R R4, SR_TID.X ;  /* 0x0000000000047919 */ /* 0x000ea20000002100 */
[----:B------:R-:W1:Y:S01]  /*2f00*/  LDCU UR5, c[0x0][0x3dc] ;  /* 0x00007b80ff0577ac */ /* 0x000e620008000800 */
[----:B------:R-:W3:Y:S01]  /*2f10*/  S2UR UR11, SR_CgaCtaId ;  /* 0x00000000000b79c3 */ /* 0x000ee20000008800 */
[----:B------:R-:W-:-:S07]  /*2f20*/  IMAD.IADD R5, R5, 0x1, R0 ;  /* 0x0000000105057824 */ /* 0x000fce00078e0200 */
[----:B0-----:R-:W0:Y:S01]  /*2f30*/  LDC.64 R8, c[0x0][0x3c8] ;  /* 0x0000f200ff087b82 */ /* 0x001e220000000a00 */
[----:B-1----:R-:W-:Y:S02]  /*2f40*/  USHF.L.U32 UR12, UR5, 0x8, URZ ;  /* 0x00000008050c7899 */ /* 0x002fe400080006ff */
[----:B--2---:R-:W-:Y:S01]  /*2f50*/  IMAD R4, R4, UR5, RZ ;  /* 0x0000000504047c24 */ /* 0x004fe2000f8e02ff */
[----:B------:R-:W-:Y:S02]  /*2f60*/  UMOV UR5, 0x400 ;  /* 0x0000040000057882 */ /* 0x000fe40000000000 */
[----:B---3--:R-:W-:Y:S01]  /*2f70*/  ULEA UR5, UR11, UR5, 0x18 ;  /* 0x000000050b057291 */ /* 0x008fe2000f8ec0ff */
[----:B------:R-:W-:Y:S02]  /*2f80*/  VIADD R11, R4, UR12 ;  /* 0x0000000c040b7c36 */ /* 0x000fe40008000000 */
[----:B0-----:R-:W-:-:S03]  /*2f90*/  IMAD.WIDE R4, R5, 0x2, R8 ;  /* 0x0000000205047825 */ /* 0x001fc600078e0208 */
[----:B------:R-:W-:Y:S01]  /*2fa0*/  IADD3 R0, PT, PT, R11, R0, RZ ;  /* 0x000000000b007210 */ /* 0x000fe20007ffe0ff */
[----:B------:R-:W-:Y:S01]  /*2fb0*/  IMAD.MOV.U32 R9, RZ, RZ, R5 ;  /* 0x000000ffff097224 */ /* 0x000fe200078e0005 */
[----:B------:R-:W-:Y:S02]  /*2fc0*/  LOP3.LUT R8, R4, 0xfffffffd, RZ, 0xc0, !PT ;  /* 0xfffffffd04087812 */ /* 0x000fe400078ec0ff */
[----:B------:R-:W-:Y:S02]  /*2fd0*/  LEA R0, R0, UR5, 0x1 ;  /* 0x0000000500007c11 */ /* 0x000fe4000f8e08ff */
[----:B------:R-:W-:-:S03]  /*2fe0*/  LOP3.LUT R10, R4, 0x2, RZ, 0xc0, !PT ;  /* 0x00000002040a7812 */ /* 0x000fc600078ec0ff */
[----:B----4-:R0:W1:Y:S01]  /*2ff0*/  LDS.U16 R12, [R0] ;  /* 0x00000000000c7984 */ /* 0x0100620000000400 */
[----:B------:R-:W-:Y:S01]  /*3000*/  ISETP.EQ.U32.AND P1, PT, R10, RZ, PT ;  /* 0x000000ff0a00720c */ /* 0x000fe20003f22070 */
[----:B------:R-:W-:Y:S02]  /*3010*/  IMAD.MOV.U32 R10, RZ, RZ, 0x3254 ;  /* 0x00003254ff0a7424 */ /* 0x000fe400078e00ff */
[----:B------:R0:W5:Y:S03]  /*3020*/  LD.E R11, desc[UR14][R8.64] ;  /* 0x0000000e080b7980 */ /* 0x000166000c101900 */
[----:B------:R-:W-:-:S07]  /*3030*/  SEL R10, R10, 0x7610, P1 ;  /* 0x000076100a0a7807 */ /* 0x000fce0000800000 */
.L_x_56:
[----:B01---5:R-:W-:-:S05]  /*3040*/  HADD2 R0, R11, R12.H0_H0 ;  /* 0x2000000c0b007230 */ /* 0x023fca0000000000 */
[----:B------:R-:W-:-:S05]  /*3050*/  PRMT R13, R11, R10, R0 ;  /* 0x0000000a0b0d7216 */ /* 0x000fca0000000000 */
[----:B------:R-:W2:Y:S02]  /*3060*/  ATOM.E.CAS.STRONG.GPU PT, R0, [R8], R11, R13 ;  /* 0x0000000b0800738b */ /* 0x000ea400001ee10d */
[----:B--2---:R-:W-:Y:S01]  /*3070*/  ISETP.NE.U32.AND P1, PT, R0, R11, PT ;  /* 0x0000000b0000720c */ /* 0x004fe20003f25070 */
[----:B------:R-:W-:-:S12]  /*3080*/  IMAD.MOV.U32 R11, RZ, RZ, R0 ;  /* 0x000000ffff0b7224 */ /* 0x000fd800078e0000 */
[----:B------:R-:W-:Y:S05]  /*3090*/  @P1 BRA `(.L_x_56) ;  /* 0xfffffffc00e81947 */ /* 0x000fea000383ffff */
.L_x_22:
[----:B------:R-:W-:Y:S05]  /*30a0*/  BSYNC.RECONVERGENT B1 ;  /* 0x0000000000017941 */ /* 0x000fea0003800200 */
.L_x_21:
[----:B------:R-:W5:Y:S01]  /*30b0*/  LDCU UR5, c[0x0][0x3d4] ;  /* 0x00007a80ff0577ac */ /* 0x000f620008000800 */
[----:B------:R-:W-:Y:S02]  /*30c0*/  UIADD3 UR4, UPT, UPT, UR4, 0x80, URZ ;  /* 0x0000008004047890 */ /* 0x000fe4000fffe0ff */
[----:B------:R-:W-:Y:S02]  /*30d0*/  UIADD3 UR20, UPT, UPT, UR20, -0x80, URZ ;  /* 0xffffff8014147890 */ /* 0x000fe4000fffe0ff */
[----:B-----5:R-:W-:Y:S01]  /*30e0*/  UISETP.GE.AND UP1, UPT, UR4, UR5, UPT ;  /* 0x000000050400728c */ /* 0x020fe2000bf26270 */
[----:B------:R-:W-:Y:S08]  /*30f0*/  BAR.SYNC.DEFER_BLOCKING 0x0 ;  /* 0x0000000000007b1d */ /* 0x000ff00000010000 */
[----:B------:R-:W-:Y:S05]  /*3100*/  BRA.U !UP1, `(.L_x_57) ;  /* 0xffffffd1094c7547 */ /* 0x000fea000b83ffff */
[----:B------:R-:W-:Y:S05]  /*3110*/  EXIT ;  /* 0x000000000000794d */ /* 0x000fea0003800000 */
.L_x_58:
[----:B------:R-:W-:-:S00]  /*3120*/  BRA `(.L_x_58) ;  /* 0xfffffffc00fc7947 */ /* 0x000fc0000383ffff */
[----:B------:R-:W-:-:S00]  /*3130*/  NOP ;  /* 0x0000000000007918 */ /* 0x000fc00000000000 */
        /* <DEDUP_REMOVED lines=12> */
.L_x_105:


//--------------------- .text._Z28flash_attn_v2_forward_kernelPK6__halfS1_S1_PS_S2_S2_iiiif --------------------------
	.section	.text._Z28flash_attn_v2_forward_kernelPK6__halfS1_S1_PS_S2_S2_iiiif,"ax",@progbits
	.align	128
        .global         _Z28flash_attn_v2_forward_kernelPK6__halfS1_S1_PS_S2_S2_iiiif
        .type           _Z28flash_attn_v2_forward_kernelPK6__halfS1_S1_PS_S2_S2_iiiif,@function
        .size           _Z28flash_attn_v2_forward_kernelPK6__halfS1_S1_PS_S2_S2_iiiif,(.L_x_106 - _Z28flash_attn_v2_forward_kernelPK6__halfS1_S1_PS_S2_S2_iiiif)
        .other          _Z28flash_attn_v2_forward_kernelPK6__halfS1_S1_PS_S2_S2_iiiif,@"STO_CUDA_ENTRY STV_DEFAULT"
_Z28flash_attn_v2_forward_kernelPK6__halfS1_S1_PS_S2_S2_iiiif:
.text._Z28flash_attn_v2_forward_kernelPK6__halfS1_S1_PS_S2_S2_iiiif:
[----:B------:R-:W-:Y:S01]  /*0000*/  LDC R1, c[0x0][0x37c] ;  /* 0x0000df00ff017b82 */ /* 0x000fe20000000800 */
[----:B------:R-:W0:Y:S07]  /*0010*/  S2R R0, SR_TID.X ;  /* 0x0000000000007919 */ /* 0x000e2e0000002100 */
[----:B------:R-:W0:Y:S01]  /*0020*/  LDC.64 R10, c[0x0][0x3b8] ;  /* 0x0000ee00ff0a7b82 */ /* 0x000e220000000a00 */
[----:B------:R-:W1:Y:S01]  /*0030*/  LDCU UR5, c[0x0][0x3b4] ;  /* 0x00007680ff0577ac */ /* 0x000e620008000800 */
[----:B------:R-:W2:Y:S06]  /*0040*/  S2R R3, SR_CTAID.Z ;  /* 0x0000000000037919 */ /* 0x000eac0000002700 */
[----:B------:R-:W2:Y:S01]  /*0050*/  S2UR UR4, SR_CTAID.Y ;  /* 0x00000000000479c3 */ /* 0x000ea20000002600 */
[----:B0-----:R-:W-:Y:S01]  /*0060*/  ISETP.GE.AND P0, PT, R0, R11, PT ;  /* 0x0000000b0000720c */ /* 0x001fe20003f06270 */
[----:B--2---:R-:W-:-:S12]  /*0070*/  IMAD R3, R3, R10, UR4 ;  /* 0x0000000403037e24 */ /* 0x004fd8000f8e020a */
[----:B-1----:R-:W-:Y:S05]  /*0080*/  @P0 EXIT ;  /* 0x000000000000094d */ /* 0x002fea0003800000 */
[----:B------:R-:W-:Y:S01]  /*0090*/  UISETP.GE.AND UP0, UPT, UR5, 0x1, UPT ;  /* 0x000000010500788c */ /* 0x000fe2000bf06270 */
[----:B------:R-:W-:Y:S02]  /*00a0*/  HFMA2 R2, -RZ, RZ, 0, -10000 ;  /* 0x0000f0e2ff027431 */ /* 0x000fe400000001ff */
[----:B------:R-:W-:Y:S01]  /*00b0*/  IMAD R3, R3, UR5, RZ ;  /* 0x0000000503037c24 */ /* 0x000fe2000f8e02ff */
[----:B------:R-:W-:Y:S01]  /*00c0*/  PRMT R4, RZ, 0x7610, R4 ;  /* 0x00007610ff047816 */ /* 0x000fe20000000004 */
[----:B------:R-:W0:Y:S04]  /*00d0*/  LDCU.64 UR8, c[0x0][0x358] ;  /* 0x00006b00ff0877ac */ /* 0x000e280008000a00 */
[----:B------:R-:W-:Y:S05]  /*00e0*/  BRA.U !UP0, `(.L_x_59) ;  /* 0x0000001508d87547 */ /* 0x000fea000b800000 */
[C---:B------:R-:W-:Y:S01]  /*00f0*/  LOP3.LUT R5, R11.reuse, 0xf, RZ, 0xc0, !PT ;  /* 0x0000000f0b057812 */ /* 0x040fe200078ec0ff */
[----:B------:R-:W1:Y:S01]  /*0100*/  LDCU UR7, c[0x0][0x3b4] ;  /* 0x00007680ff0777ac */ /* 0x000e620008000800 */
[----:B------:R-:W-:Y:S02]  /*0110*/  ISETP.GT.U32.AND P0, PT, R0, 0x7f, PT ;  /* 0x0000007f0000780c */ /* 0x000fe40003f04070 */
[----:B------:R-:W-:Y:S01]  /*0120*/  LOP3.LUT R6, R11, 0x1, RZ, 0xc0, !PT ;  /* 0x000000010b067812 */ /* 0x000fe200078ec0ff */
[----:B------:R-:W-:Y:S01]  /*0130*/  VIADD R4, R5, 0xffffffff ;  /* 0xffffffff05047836 */ /* 0x000fe20000000000 */
[----:B------:R-:W-:Y:S01]  /*0140*/  LOP3.LUT R7, R11, 0x7, RZ, 0xc0, !PT ;  /* 0x000000070b077812 */ /* 0x000fe200078ec0ff */
[----:B------:R-:W-:Y:S01]  /*0150*/  UMOV UR4, URZ ;  /* 0x000000ff00047c82 */ /* 0x000fe20008000000 */
[----:B------:R-:W-:Y:S02]  /*0160*/  ISETP.NE.U32.OR P0, PT, R6, 0x1, P0 ;  /* 0x000000010600780c */ /* 0x000fe40000705470 */
[----:B------:R-:W-:-:S02]  /*0170*/  ISETP.GE.U32.AND P1, PT, R4, 0x7, PT ;  /* 0x000000070400780c */ /* 0x000fc40003f26070 */
[C---:B------:R-:W-:Y:S02]  /*0180*/  IADD3 R6, PT, PT, R11.reuse, -0x1, RZ ;  /* 0xffffffff0b067810 */ /* 0x040fe40007ffe0ff */
[C---:B------:R-:W-:Y:S02]  /*0190*/  LOP3.LUT R8, R11.reuse, 0x3, RZ, 0xc0, !PT ;  /* 0x000000030b087812 */ /* 0x040fe400078ec0ff */
[C---:B------:R-:W-:Y:S02]  /*01a0*/  LOP3.LUT R9, R11.reuse, 0x7ffffff8, RZ, 0xc0, !PT ;  /* 0x7ffffff80b097812 */ /* 0x040fe400078ec0ff */
[----:B------:R-:W-:Y:S01]  /*01b0*/  LOP3.LUT R10, R11, 0x7ffffff0, RZ, 0xc0, !PT ;  /* 0x7ffffff00b0a7812 */ /* 0x000fe200078ec0ff */
[----:B------:R-:W-:Y:S01]  /*01c0*/  IMAD.IADD R11, R3, 0x1, R0 ;  /* 0x00000001030b7824 */ /* 0x000fe200078e0200 */
[----:B------:R-:W-:Y:S02]  /*01d0*/  PRMT R4, RZ, 0x7610, R4 ;  /* 0x00007610ff047816 */ /* 0x000fe40000000004 */
[----:B-1----:R-:W-:-:S07]  /*01e0*/  IADD3 R12, PT, PT, R7, -0x1, RZ ;  /* 0xffffffff070c7810 */ /* 0x002fce0007ffe0ff */
.L_x_79:
[----:B-1----:R-:W1:Y:S01]  /*01f0*/  LDCU UR5, c[0x0][0x3b4] ;  /* 0x00007680ff0577ac */ /* 0x002e620008000800 */
[----:B--2---:R-:W-:Y:S01]  /*0200*/  VIADD R14, R0, UR4 ;  /* 0x00000004000e7c36 */ /* 0x004fe20008000000 */
[----:B------:R-:W-:Y:S04]  /*0210*/  BSSY.RECONVERGENT B0, `(.L_x_60) ;  /* 0x000008f000007945 */ /* 0x000fe80003800200 */
[----:B-1----:R-:W-:-:S13]  /*0220*/  ISETP.GE.AND P2, PT, R14, UR5, PT ;  /* 0x000000050e007c0c */ /* 0x002fda000bf46270 */
[----:B---34-:R-:W-:Y:S05]  /*0230*/  @P2 BRA `(.L_x_61) ;  /* 0x0000000800302947 */ /* 0x018fea0003800000 */
[----:B------:R-:W-:Y:S01]  /*0240*/  ISETP.GE.U32.AND P2, PT, R6, 0x7, PT ;  /* 0x000000070600780c */ /* 0x000fe20003f46070 */
[----:B------:R-:W-:Y:S01]  /*0250*/  IMAD.MOV.U32 R18, RZ, RZ, RZ ;  /* 0x000000ffff127224 */ /* 0x000fe200078e00ff */
[----:B------:R-:W-:-:S11]  /*0260*/  IADD3 R13, PT, PT, R3, R14, RZ ;  /* 0x0000000e030d7210 */ /* 0x000fd60007ffe0ff */
[----:B------:R-:W-:Y:S05]  /*0270*/  @!P2 BRA `(.L_x_62) ;  /* 0x0000000000d4a947 */ /* 0x000fea0003800000 */
[----:B------:R-:W1:Y:S01]  /*0280*/  LDC R18, c[0x0][0x3bc] ;  /* 0x0000ef00ff127b82 */ /* 0x000e620000000800 */
[----:B------:R-:W-:Y:S02]  /*0290*/  ISETP.GT.U32.AND P3, PT, R0, 0x7f, PT ;  /* 0x0000007f0000780c */ /* 0x000fe40003f64070 */
[----:B------:R-:W-:-:S11]  /*02a0*/  MOV R19, RZ ;  /* 0x000000ff00137202 */ /* 0x000fd60000000f00 */
.L_x_65:
[----:B------:R-:W-:Y:S04]  /*02b0*/  BSSY.RECONVERGENT B1, `(.L_x_63) ;  /* 0x000002d000017945 */ /* 0x000fe80003800200 */
[----:B----4-:R-:W-:Y:S05]  /*02c0*/  @P3 BRA `(.L_x_64) ;  /* 0x0000000000ac3947 */ /* 0x010fea0003800000 */
[----:B------:R-:W2:Y:S01]  /*02d0*/  LDC.64 R16, c[0x0][0x388] ;  /* 0x0000e200ff107b82 */ /* 0x000ea20000000a00 */
[----:B-1----:R-:W-:-:S07]  /*02e0*/  IMAD R21, R13, R18, R19 ;  /* 0x000000120d157224 */ /* 0x002fce00078e0213 */
[----:B------:R-:W1:Y:S01]  /*02f0*/  LDC.64 R14, c[0x0][0x390] ;  /* 0x0000e400ff0e7b82 */ /* 0x000e620000000a00 */
[----:B--2---:R-:W-:-:S05]  /*0300*/  IMAD.WIDE R16, R21, 0x2, R16 ;  /* 0x0000000215107825 */ /* 0x004fca00078e0210 */
[----:B0-----:R-:W2:Y:S01]  /*0310*/  LDG.E.U16 R24, desc[UR8][R16.64] ;  /* 0x0000000810187981 */ /* 0x001ea2000c1e1500 */
[----:B-1----:R-:W-:-:S03]  /*0320*/  IMAD.WIDE R14, R21, 0x2, R14 ;  /* 0x00000002150e7825 */ /* 0x002fc600078e020e */
[----:B------:R-:W3:Y:S04]  /*0330*/  LDG.E.U16 R28, desc[UR8][R16.64+0x2] ;  /* 0x00000208101c7981 */ /* 0x000ee8000c1e1500 */
[----:B------:R-:W4:Y:S04]  /*0340*/  LDG.E.U16 R26, desc[UR8][R14.64] ;  /* 0x000000080e1a7981 */ /* 0x000f28000c1e1500 */
[----:B------:R-:W5:Y:S04]  /*0350*/  LDG.E.U16 R27, desc[UR8][R14.64+0x2] ;  /* 0x000002080e1b7981 */ /* 0x000f68000c1e1500 */
[----:B------:R-:W5:Y:S04]  /*0360*/  LDG.E.U16 R21, desc[UR8][R16.64+0x4] ;  /* 0x0000040810157981 */ /* 0x000f68000c1e1500 */
[----:B------:R-:W5:Y:S04]  /*0370*/  LDG.E.U16 R22, desc[UR8][R14.64+0x4] ;  /* 0x000004080e167981 */ /* 0x000f68000c1e1500 */
[----:B------:R-:W5:Y:S01]  /*0380*/  LDG.E.U16 R20, desc[UR8][R16.64+0x6] ;  /* 0x0000060810147981 */ /* 0x000f62000c1e1500 */
[----:B------:R-:W0:Y:S01]  /*0390*/  S2UR UR6, SR_CgaCtaId ;  /* 0x00000000000679c3 */ /* 0x000e220000008800 */
[----:B------:R-:W-:Y:S01]  /*03a0*/  UMOV UR5, 0x400 ;  /* 0x0000040000057882 */ /* 0x000fe20000000000 */
[----:B------:R-:W-:Y:S01]  /*03b0*/  IMAD R23, R0, R18, R19 ;  /* 0x0000001200177224 */ /* 0x000fe200078e0213 */
[----:B------:R-:W5:Y:S01]  /*03c0*/  LDG.E.U16 R29, desc[UR8][R16.64+0xe] ;  /* 0x00000e08101d7981 */ /* 0x000f62000c1e1500 */
[----:B0-----:R-:W-:-:S06]  /*03d0*/  ULEA UR5, UR6, UR5, 0x18 ;  /* 0x0000000506057291 */ /* 0x001fcc000f8ec0ff */
[----:B------:R-:W-:-:S04]  /*03e0*/  LEA R23, R23, UR5, 0x1 ;  /* 0x0000000517177c11 */ /* 0x000fc8000f8e08ff */
[----:B------:R-:W-:Y:S01]  /*03f0*/  LEA R25, R18, R23, 0x8 ;  /* 0x0000001712197211 */ /* 0x000fe200078e40ff */
[----:B--2---:R0:W-:Y:S04]  /*0400*/  STS.U16 [R23], R24 ;  /* 0x0000001817007388 */ /* 0x0041e80000000400 */
[----:B----4-:R-:W-:Y:S04]  /*0410*/  STS.U16 [R25], R26 ;  /* 0x0000001a19007388 */ /* 0x010fe80000000400 */
[----:B---3--:R1:W-:Y:S04]  /*0420*/  STS.U16 [R23+0x2], R28 ;  /* 0x0000021c17007388 */ /* 0x0083e80000000400 */
[----:B-----5:R2:W-:Y:S04]  /*0430*/  STS.U16 [R25+0x2], R27 ;  /* 0x0000021b19007388 */ /* 0x0205e80000000400 */
[----:B------:R-:W-:Y:S04]  /*0440*/  STS.U16 [R23+0x4], R21 ;  /* 0x0000041517007388 */ /* 0x000fe80000000400 */
[----:B------:R3:W-:Y:S04]  /*0450*/  STS.U16 [R25+0x4], R22 ;  /* 0x0000041619007388 */ /* 0x0007e80000000400 */
[----:B0-----:R-:W4:Y:S04]  /*0460*/  LDG.E.U16 R24, desc[UR8][R14.64+0x6] ;  /* 0x000006080e187981 */ /* 0x001f28000c1e1500 */
[----:B-1----:R-:W5:Y:S04]  /*0470*/  LDG.E.U16 R28, desc[UR8][R16.64+0x8] ;  /* 0x00000808101c7981 */ /* 0x002f68000c1e1500 */
[----:B------:R0:W-:Y:S04]  /*0480*/  STS.U16 [R23+0x6], R20 ;  /* 0x0000061417007388 */ /* 0x0001e80000000400 */
[----:B--2---:R-:W2:Y:S04]  /*0490*/  LDG.E.U16 R27, desc[UR8][R16.64+0xa] ;  /* 0x00000a08101b7981 */ /* 0x004ea8000c1e1500 */
[----:B---3--:R-:W3:Y:S04]  /*04a0*/  LDG.E.U16 R22, desc[UR8][R14.64+0xa] ;  /* 0x00000a080e167981 */ /* 0x008ee8000c1e1500 */
[----:B0-----:R-:W2:Y:S04]  /*04b0*/  LDG.E.U16 R20, desc[UR8][R14.64+0x8] ;  /* 0x000008080e147981 */ /* 0x001ea8000c1e1500 */
[----:B------:R-:W3:Y:S04]  /*04c0*/  LDG.E.U16 R26, desc[UR8][R16.64+0xc] ;  /* 0x00000c08101a7981 */ /* 0x000ee8000c1e1500 */
[----:B------:R-:W3:Y:S04]  /*04d0*/  LDG.E.U16 R21, desc[UR8][R14.64+0xc] ;  /* 0x00000c080e157981 */ /* 0x000ee8000c1e1500 */
[----:B------:R-:W3:Y:S04]  /*04e0*/  LDG.E.U16 R16, desc[UR8][R14.64+0xe] ;  /* 0x00000e080e107981 */ /* 0x000ee8000c1e1500 */
[----:B----4-:R4:W-:Y:S04]  /*04f0*/  STS.U16 [R25+0x6], R24 ;  /* 0x0000061819007388 */ /* 0x0109e80000000400 */
[----:B-----5:R4:W-:Y:S04]  /*0500*/  STS.U16 [R23+0x8], R28 ;  /* 0x0000081c17007388 */ /* 0x0209e80000000400 */
[----:B--2---:R4:W-:Y:S04]  /*0510*/  STS.U16 [R25+0x8], R20 ;  /* 0x0000081419007388 */ /* 0x0049e80000000400 */
[----:B------:R4:W-:Y:S04]  /*0520*/  STS.U16 [R23+0xa], R27 ;  /* 0x00000a1b17007388 */ /* 0x0009e80000000400 */
[----:B---3--:R4:W-:Y:S04]  /*0530*/  STS.U16 [R25+0xa], R22 ;  /* 0x00000a1619007388 */ /* 0x0089e80000000400 */
[----:B------:R4:W-:Y:S04]  /*0540*/  STS.U16 [R23+0xc], R26 ;  /* 0x00000c1a17007388 */ /* 0x0009e80000000400 */
[----:B------:R4:W-:Y:S04]  /*0550*/  STS.U16 [R25+0xc], R21 ;  /* 0x00000c1519007388 */ /* 0x0009e80000000400 */
[----:B------:R4:W-:Y:S04]  /*0560*/  STS.U16 [R23+0xe], R29 ;  /* 0x00000e1d17007388 */ /* 0x0009e80000000400 */
[----:B------:R4:W-:Y:S02]  /*0570*/  STS.U16 [R25+0xe], R16 ;  /* 0x00000e1019007388 */ /* 0x0009e40000000400 */
.L_x_64:
[----:B0-----:R-:W-:Y:S05]  /*0580*/  BSYNC.RECONVERGENT B1 ;  /* 0x0000000000017941 */ /* 0x001fea0003800200 */
.L_x_63:
[----:B------:R-:W-:-:S05]  /*0590*/  VIADD R19, R19, 0x8 ;  /* 0x0000000813137836 */ /* 0x000fca0000000000 */
[----:B------:R-:W-:-:S13]  /*05a0*/  ISETP.NE.AND P2, PT, R19, R9, PT ;  /* 0x000000091300720c */ /* 0x000fda0003f45270 */
[----:B------:R-:W-:Y:S05]  /*05b0*/  @P2 BRA `(.L_x_65) ;  /* 0xfffffffc003c2947 */ /* 0x000fea000383ffff */
[----:B-1----:R-:W-:-:S07]  /*05c0*/  MOV R18, R9 ;  /* 0x0000000900127202 */ /* 0x002fce0000000f00 */
.L_x_62:
[----:B------:R-:W-:-:S13]  /*05d0*/  ISETP.NE.AND P2, PT, R7, RZ, PT ;  /* 0x000000ff0700720c */ /* 0x000fda0003f45270 */
[----:B------:R-:W-:Y:S05]  /*05e0*/  @!P2 BRA `(.L_x_61) ;  /* 0x000000040044a947 */ /* 0x000fea0003800000 */
[----:B------:R-:W-:-:S13]  /*05f0*/  ISETP.GE.U32.AND P2, PT, R12, 0x3, PT ;  /* 0x000000030c00780c */ /* 0x000fda0003f46070 */
[----:B------:R-:W-:Y:S05]  /*0600*/  @!P2 BRA `(.L_x_66) ;  /* 0x000000000084a947 */ /* 0x000fea0003800000 */
[----:B------:R-:W-:Y:S01]  /*0610*/  ISETP.GT.U32.AND P2, PT, R0, 0x7f, PT ;  /* 0x0000007f0000780c */ /* 0x000fe20003f44070 */
[----:B------:R-:W-:-:S12]  /*0620*/  BSSY.RECONVERGENT B1, `(.L_x_67) ;  /* 0x000001e000017945 */ /* 0x000fd80003800200 */
[----:B------:R-:W-:Y:S05]  /*0630*/  @P2 BRA `(.L_x_68) ;  /* 0x0000000000702947 */ /* 0x000fea0003800000 */
[----:B------:R-:W1:Y:S08]  /*0640*/  LDC R19, c[0x0][0x3bc] ;  /* 0x0000ef00ff137b82 */ /* 0x000e700000000800 */
[----:B----4-:R-:W2:Y:S08]  /*0650*/  LDC.64 R16, c[0x0][0x388] ;  /* 0x0000e200ff107b82 */ /* 0x010eb00000000a00 */
[----:B------:R-:W3:Y:S01]  /*0660*/  LDC.64 R14, c[0x0][0x390] ;  /* 0x0000e400ff0e7b82 */ /* 0x000ee20000000a00 */
[----:B-1----:R-:W-:-:S04]  /*0670*/  IMAD R21, R13, R19, R18 ;  /* 0x000000130d157224 */ /* 0x002fc800078e0212 */
[----:B--2---:R-:W-:-:S05]  /*0680*/  IMAD.WIDE R16, R21, 0x2, R16 ;  /* 0x0000000215107825 */ /* 0x004fca00078e0210 */
[----:B0-----:R-:W2:Y:S01]  /*0690*/  LDG.E.U16 R20, desc[UR8][R16.64] ;  /* 0x0000000810147981 */ /* 0x001ea2000c1e1500 */
[----:B---3--:R-:W-:-:S03]  /*06a0*/  IMAD.WIDE R14, R21, 0x2, R14 ;  /* 0x00000002150e7825 */ /* 0x008fc600078e020e */
[----:B------:R-:W3:Y:S04]  /*06b0*/  LDG.E.U16 R24, desc[UR8][R16.64+0x2] ;  /* 0x0000020810187981 */ /* 0x000ee8000c1e1500 */
[----:B------:R-:W4:Y:S04]  /*06c0*/  LDG.E.U16 R25, desc[UR8][R14.64] ;  /* 0x000000080e197981 */ /* 0x000f28000c1e1500 */
[----:B------:R-:W5:Y:S04]  /*06d0*/  LDG.E.U16 R23, desc[UR8][R14.64+0x2] ;  /* 0x000002080e177981 */ /* 0x000f68000c1e1500 */
[----:B------:R-:W5:Y:S04]  /*06e0*/  LDG.E.U16 R22, desc[UR8][R16.64+0x4] ;  /* 0x0000040810167981 */ /* 0x000f68000c1e1500 */
[----:B------:R-:W5:Y:S04]  /*06f0*/  LDG.E.U16 R21, desc[UR8][R14.64+0x4] ;  /* 0x000004080e157981 */ /* 0x000f68000c1e1500 */
[----:B------:R-:W5:Y:S04]  /*0700*/  LDG.E.U16 R28, desc[UR8][R16.64+0x6] ;  /* 0x00000608101c7981 */ /* 0x000f68000c1e1500 */
[----:B------:R-:W5:Y:S01]  /*0710*/  LDG.E.U16 R29, desc[UR8][R14.64+0x6] ;  /* 0x000006080e1d7981 */ /* 0x000f62000c1e1500 */
[----:B------:R-:W0:Y:S01]  /*0720*/  S2UR UR6, SR_CgaCtaId ;  /* 0x00000000000679c3 */ /* 0x000e220000008800 */
[----:B------:R-:W-:Y:S01]  /*0730*/  UMOV UR5, 0x400 ;  /* 0x0000040000057882 */ /* 0x000fe20000000000 */
[----:B------:R-:W-:Y:S01]  /*0740*/  IMAD R26, R0, R19, R18 ;  /* 0x00000013001a7224 */ /* 0x000fe200078e0212 */
[----:B0-----:R-:W-:-:S06]  /*0750*/  ULEA UR5, UR6, UR5, 0x18 ;  /* 0x0000000506057291 */ /* 0x001fcc000f8ec0ff */
[----:B------:R-:W-:-:S04]  /*0760*/  LEA R27, R26, UR5, 0x1 ;  /* 0x000000051a1b7c11 */ /* 0x000fc8000f8e08ff */
[----:B------:R-:W-:Y:S01]  /*0770*/  LEA R26, R19, R27, 0x8 ;  /* 0x0000001b131a7211 */ /* 0x000fe200078e40ff */
[----:B--2---:R1:W-:Y:S04]  /*0780*/  STS.U16 [R27], R20 ;  /* 0x000000141b007388 */ /* 0x0043e80000000400 */
[----:B----4-:R1:W-:Y:S04]  /*0790*/  STS.U16 [R26], R25 ;  /* 0x000000191a007388 */ /* 0x0103e80000000400 */
[----:B---3--:R1:W-:Y:S04]  /*07a0*/  STS.U16 [R27+0x2], R24 ;  /* 0x000002181b007388 */ /* 0x0083e80000000400 */
[----:B-----5:R1:W-:Y:S04]  /*07b0*/  STS.U16 [R26+0x2], R23 ;  /* 0x000002171a007388 */ /* 0x0203e80000000400 */
[----:B------:R1:W-:Y:S04]  /*07c0*/  STS.U16 [R27+0x4], R22 ;  /* 0x000004161b007388 */ /* 0x0003e80000000400 */
[----:B------:R1:W-:Y:S04]  /*07d0*/  STS.U16 [R26+0x4], R21 ;  /* 0x000004151a007388 */ /* 0x0003e80000000400 */
[----:B------:R1:W-:Y:S04]  /*07e0*/  STS.U16 [R27+0x6], R28 ;  /* 0x0000061c1b007388 */ /* 0x0003e80000000400 */
[----:B------:R1:W-:Y:S02]  /*07f0*/  STS.U16 [R26+0x6], R29 ;  /* 0x0000061d1a007388 */ /* 0x0003e40000000400 */
.L_x_68:
[----:B0-----:R-:W-:Y:S05]  /*0800*/  BSYNC.RECONVERGENT B1 ;  /* 0x0000000000017941 */ /* 0x001fea0003800200 */
.L_x_67:
[----:B------:R-:W-:-:S07]  /*0810*/  VIADD R18, R18, 0x4 ;  /* 0x0000000412127836 */ /* 0x000fce0000000000 */
.L_x_66:
[----:B------:R-:W-:-:S13]  /*0820*/  ISETP.NE.AND P2, PT, R8, RZ, PT ;  /* 0x000000ff0800720c */ /* 0x000fda0003f45270 */
[----:B------:R-:W-:Y:S05]  /*0830*/  @!P2 BRA `(.L_x_61) ;  /* 0x0000000000b0a947 */ /* 0x000fea0003800000 */
[----:B------:R-:W-:-:S13]  /*0840*/  ISETP.NE.AND P2, PT, R8, 0x1, PT ;  /* 0x000000010800780c */ /* 0x000fda0003f45270 */
        /* <DEDUP_REMOVED lines=13> */
[----:B------:R-:W5:Y:S01]  /*0920*/  LDG.E.U16 R24, desc[UR8][R14.64+0x2] ;  /* 0x000002080e187981 */ /* 0x000f62000c1e1500 */
[----:B------:R-:W0:Y:S01]  /*0930*/  S2UR UR6, SR_CgaCtaId ;  /* 0x00000000000679c3 */ /* 0x000e220000008800 */
[----:B------:R-:W-:Y:S01]  /*0940*/  UMOV UR5, 0x400 ;  /* 0x0000040000057882 */ /* 0x000fe20000000000 */
[----:B------:R-:W-:Y:S01]  /*0950*/  IMAD R20, R0, R19, R18 ;  /* 0x0000001300147224 */ /* 0x000fe200078e0212 */
[----:B0-----:R-:W-:-:S06]  /*0960*/  ULEA UR5, UR6, UR5, 0x18 ;  /* 0x0000000506057291 */ /* 0x001fcc000f8ec0ff */
[----:B------:R-:W-:-:S04]  /*0970*/  LEA R20, R20, UR5, 0x1 ;  /* 0x0000000514147c11 */ /* 0x000fc8000f8e08ff */
[----:B------:R-:W-:Y:S01]  /*0980*/  LEA R19, R19, R20, 0x8 ;  /* 0x0000001413137211 */ /* 0x000fe200078e40ff */
[----:B---3--:R3:W-:Y:S04]  /*0990*/  STS.U16 [R20], R21 ;  /* 0x0000001514007388 */ /* 0x0087e80000000400 */
[----:B----4-:R3:W-:Y:S04]  /*09a0*/  STS.U16 [R19], R22 ;  /* 0x0000001613007388 */ /* 0x0107e80000000400 */
[----:B--2---:R3:W-:Y:S04]  /*09b0*/  STS.U16 [R20+0x2], R23 ;  /* 0x0000021714007388 */ /* 0x0047e80000000400 */
[----:B-----5:R3:W-:Y:S02]  /*09c0*/  STS.U16 [R19+0x2], R24 ;  /* 0x0000021813007388 */ /* 0x0207e40000000400 */
.L_x_71:
[----:B0-----:R-:W-:Y:S05]  /*09d0*/  BSYNC.RECONVERGENT B1 ;  /* 0x0000000000017941 */ /* 0x001fea0003800200 */
.L_x_70:
[----:B------:R-:W-:-:S07]  /*09e0*/  IADD3 R18, PT, PT, R18, 0x2, RZ ;  /* 0x0000000212127810 */ /* 0x000fce0007ffe0ff */
.L_x_69:
[----:B------:R-:W-:Y:S05]  /*09f0*/  @P0 BRA `(.L_x_61) ;  /* 0x0000000000400947 */ /* 0x000fea0003800000 */
[----:B---3--:R-:W2:Y:S08]  /*0a00*/  LDC R19, c[0x0][0x3bc] ;  /* 0x0000ef00ff137b82 */ /* 0x008eb00000000800 */
[----:B------:R-:W3:Y:S08]  /*0a10*/  LDC.64 R14, c[0x0][0x388] ;  /* 0x0000e200ff0e7b82 */ /* 0x000ef00000000a00 */
[----:B----4-:R-:W4:Y:S01]  /*0a20*/  LDC.64 R16, c[0x0][0x390] ;  /* 0x0000e400ff107b82 */ /* 0x010f220000000a00 */
[----:B--2---:R-:W-:-:S04]  /*0a30*/  IMAD R13, R13, R19, R18 ;  /* 0x000000130d0d7224 */ /* 0x004fc800078e0212 */
[----:B---3--:R-:W-:-:S06]  /*0a40*/  IMAD.WIDE R14, R13, 0x2, R14 ;  /* 0x000000020d0e7825 */ /* 0x008fcc00078e020e */
[----:B0-----:R-:W2:Y:S01]  /*0a50*/  LDG.E.U16 R14, desc[UR8][R14.64] ;  /* 0x000000080e0e7981 */ /* 0x001ea2000c1e1500 */
[----:B----4-:R-:W-:-:S06]  /*0a60*/  IMAD.WIDE R16, R13, 0x2, R16 ;  /* 0x000000020d107825 */ /* 0x010fcc00078e0210 */
[----:B------:R-:W3:Y:S01]  /*0a70*/  LDG.E.U16 R17, desc[UR8][R16.64] ;  /* 0x0000000810117981 */ /* 0x000ee2000c1e1500 */
[----:B------:R-:W0:Y:S01]  /*0a80*/  S2UR UR6, SR_CgaCtaId ;  /* 0x00000000000679c3 */ /* 0x000e220000008800 */
[----:B------:R-:W-:Y:S01]  /*0a90*/  UMOV UR5, 0x400 ;  /* 0x0000040000057882 */ /* 0x000fe20000000000 */
[----:B------:R-:W-:Y:S01]  /*0aa0*/  IMAD R13, R0, R19, R18 ;  /* 0x00000013000d7224 */ /* 0x000fe200078e0212 */
[----:B0-----:R-:W-:-:S06]  /*0ab0*/  ULEA UR5, UR6, UR5, 0x18 ;  /* 0x0000000506057291 */ /* 0x001fcc000f8ec0ff */
[----:B------:R-:W-:-:S05]  /*0ac0*/  LEA R13, R13, UR5, 0x1 ;  /* 0x000000050d0d7c11 */ /* 0x000fca000f8e08ff */
[----:B------:R-:W-:Y:S01]  /*0ad0*/  IMAD R18, R19, 0x100, R13 ;  /* 0x0000010013127824 */ /* 0x000fe200078e020d */
[----:B--2---:R2:W-:Y:S04]  /*0ae0*/  STS.U16 [R13], R14 ;  /* 0x0000000e0d007388 */ /* 0x0045e80000000400 */
[----:B---3--:R2:W-:Y:S02]  /*0af0*/  STS.U16 [R18], R17 ;  /* 0x0000001112007388 */ /* 0x0085e40000000400 */
.L_x_61:
[----:B0-----:R-:W-:Y:S05]  /*0b00*/  BSYNC.RECONVERGENT B0 ;  /* 0x0000000000007941 */ /* 0x001fea0003800200 */
.L_x_60:
[----:B------:R-:W0:Y:S02]  /*0b10*/  LDCU UR5, c[0x0][0x3b4] ;  /* 0x00007680ff0577ac */ /* 0x000e240008000800 */
[----:B0-----:R-:W-:Y:S01]  /*0b20*/  UISETP.GE.AND UP0, UPT, UR4, UR5, UPT ;  /* 0x000000050400728c */ /* 0x001fe2000bf06270 */
[----:B------:R-:W-:Y:S08]  /*0b30*/  BAR.SYNC.DEFER_BLOCKING 0x0 ;  /* 0x0000000000007b1d */ /* 0x000ff00000010000 */
[----:B------:R-:W-:Y:S05]  /*0b40*/  BRA.U UP0, `(.L_x_72) ;  /* 0x0000000d00287547 */ /* 0x000fea000b800000 */
[----:B------:R-:W2:Y:S01]  /*0b50*/  LDCU UR10, c[0x0][0x3c0] ;  /* 0x00007800ff0a77ac */ /* 0x000ea20008000800 */
[----:B------:R-:W-:-:S04]  /*0b60*/  UISETP.LT.AND UP0, UPT, UR7, 0x80, UPT ;  /* 0x000000800700788c */ /* 0x000fc8000bf01270 */
[----:B------:R-:W-:-:S04]  /*0b70*/  USEL UR5, UR7, 0x80, UP0 ;  /* 0x0000008007057887 */ /* 0x000fc80008000000 */
[----:B------:R-:W-:-:S04]  /*0b80*/  UISETP.LT.AND UP0, UPT, UR5, 0x1, UPT ;  /* 0x000000010500788c */ /* 0x000fc8000bf01270 */
[----:B------:R-:W-:Y:S01]  /*0b90*/  USEL UR6, UR5, 0x1, !UP0 ;  /* 0x0000000105067887 */ /* 0x000fe2000c000000 */
[----:B--2---:R-:W-:Y:S02]  /*0ba0*/  F2FP.F16.F32.PACK_AB R13, RZ, UR10 ;  /* 0x0000000aff0d7c3e */ /* 0x004fe400080000ff */
[----:B------:R-:W-:-:S09]  /*0bb0*/  UMOV UR5, URZ ;  /* 0x000000ff00057c82 */ /* 0x000fd20008000000 */
.L_x_78:
[----:B------:R-:W-:Y:S01]  /*0bc0*/  ISETP.GE.U32.AND P2, PT, R6, 0xf, PT ;  /* 0x0000000f0600780c */ /* 0x000fe20003f46070 */
[----:B------:R-:W-:Y:S01]  /*0bd0*/  HFMA2 R18, -RZ, RZ, 0, 0 ;  /* 0x00000000ff127431 */ /* 0x000fe200000001ff */
[----:B----4-:R-:W-:-:S11]  /*0be0*/  PRMT R16, RZ, 0x7610, R16 ;  /* 0x00007610ff107816 */ /* 0x010fd60000000010 */
[----:B------:R-:W-:Y:S05]  /*0bf0*/  @!P2 BRA `(.L_x_73) ;  /* 0x0000000000fca947 */ /* 0x000fea0003800000 */
[----:B------:R-:W0:Y:S01]  /*0c00*/  S2R R14, SR_CgaCtaId ;  /* 0x00000000000e7919 */ /* 0x000e220000008800 */
[----:B------:R-:W-:Y:S02]  /*0c10*/  MOV R17, 0x400 ;  /* 0x0000040000117802 */ /* 0x000fe40000000f00 */
[----:B------:R-:W-:Y:S02]  /*0c20*/  MOV R18, RZ ;  /* 0x000000ff00127202 */ /* 0x000fe40000000f00 */
[----:B------:R-:W-:Y:S02]  /*0c30*/  PRMT R16, RZ, 0x7610, R16 ;  /* 0x00007610ff107816 */ /* 0x000fe40000000010 */
[----:B0-----:R-:W-:-:S07]  /*0c40*/  LEA R17, R14, R17, 0x18 ;  /* 0x000000110e117211 */ /* 0x001fce00078ec0ff */
.L_x_74:
[----:B-1-3--:R-:W0:Y:S08]  /*0c50*/  LDC R20, c[0x0][0x3bc] ;  /* 0x0000ef00ff147b82 */ /* 0x00ae300000000800 */
        /* <DEDUP_REMOVED lines=9> */
[----:B------:R-:W5:Y:S01]  /*0cf0*/  LDG.E.U16 R19, desc[UR8][R14.64+0xc] ;  /* 0x00000c080e137981 */ /* 0x000f62000c1e1500 */
[----:B------:R-:W-:-:S04]  /*0d00*/  IMAD R20, R20, UR5, R18 ;  /* 0x0000000514147c24 */ /* 0x000fc8000f8e0212 */
[----:B------:R-:W-:-:S05]  /*0d10*/  IMAD R20, R20, 0x2, R17 ;  /* 0x0000000214147824 */ /* 0x000fca00078e0211 */
[----:B------:R-:W2:Y:S04]  /*0d20*/  LDS.U16 R26, [R20] ;  /* 0x00000000141a7984 */ /* 0x000ea80000000400 */
[----:B------:R-:W3:Y:S01]  /*0d30*/  LDS.U16 R24, [R20+0x2] ;  /* 0x0000020014187984 */ /* 0x000ee20000000400 */
[----:B--2---:R-:W-:-:S03]  /*0d40*/  HFMA2 R26, R21.H0_H0, R26.H0_H0, R16.H0_H0 ;  /* 0x2000001a151a7231 */ /* 0x004fc60000040810 */
[----:B------:R-:W4:Y:S04]  /*0d50*/  LDS.U16 R16, [R20+0x4] ;  /* 0x0000040014107984 */ /* 0x000f280000000400 */
[----:B------:R-:W2:Y:S01]  /*0d60*/  LDG.E.U16 R21, desc[UR8][R14.64+0xe] ;  /* 0x00000e080e157981 */ /* 0x000ea2000c1e1500 */
[----:B---3--:R-:W-:-:S03]  /*0d70*/  HFMA2 R26, R29.H0_H0, R24.H0_H0, R26.H0_H0 ;  /* 0x200000181d1a7231 */ /* 0x008fc6000004081a */
[----:B------:R-:W5:Y:S04]  /*0d80*/  LDS.U16 R24, [R20+0x6] ;  /* 0x0000060014187984 */ /* 0x000f680000000400 */
[----:B------:R-:W3:Y:S01]  /*0d90*/  LDG.E.U16 R29, desc[UR8][R14.64+0x16] ;  /* 0x000016080e1d7981 */ /* 0x000ee2000c1e1500 */
[----:B----4-:R-:W-:-:S03]  /*0da0*/  HFMA2 R26, R23.H0_H0, R16.H0_H0, R26.H0_H0 ;  /* 0x20000010171a7231 */ /* 0x010fc6000004081a */
[----:B------:R-:W0:Y:S04]  /*0db0*/  LDS.U16 R16, [R20+0x8] ;  /* 0x0000080014107984 */ /* 0x000e280000000400 */
[----:B------:R-:W4:Y:S01]  /*0dc0*/  LDG.E.U16 R23, desc[UR8][R14.64+0x10] ;  /* 0x000010080e177981 */ /* 0x000f22000c1e1500 */
[----:B-----5:R-:W-:-:S03]  /*0dd0*/  HFMA2 R28, R25.H0_H0, R24.H0_H0, R26.H0_H0 ;  /* 0x20000018191c7231 */ /* 0x020fc6000004081a */
[----:B------:R-:W1:Y:S04]  /*0de0*/  LDS.U16 R26, [R20+0xa] ;  /* 0x00000a00141a7984 */ /* 0x000e680000000400 */
[----:B------:R-:W5:Y:S04]  /*0df0*/  LDG.E.U16 R25, desc[UR8][R14.64+0x12] ;  /* 0x000012080e197981 */ /* 0x000f68000c1e1500 */
[----:B------:R-:W1:Y:S01]  /*0e00*/  LDS.U16 R24, [R20+0xc] ;  /* 0x00000c0014187984 */ /* 0x000e620000000400 */
[----:B0-----:R-:W-:-:S03]  /*0e10*/  HFMA2 R16, R27.H0_H0, R16.H0_H0, R28.H0_H0 ;  /* 0x200000101b107231 */ /* 0x001fc6000004081c */
[----:B------:R-:W3:Y:S04]  /*0e20*/  LDG.E.U16 R27, desc[UR8][R14.64+0x14] ;  /* 0x000014080e1b7981 */ /* 0x000ee8000c1e1500 */
[----:B------:R-:W2:Y:S01]  /*0e30*/  LDS.U16 R28, [R20+0xe] ;  /* 0x00000e00141c7984 */ /* 0x000ea20000000400 */
[----:B-1----:R-:W-:-:S03]  /*0e40*/  HFMA2 R26, R22.H0_H0, R26.H0_H0, R16.H0_H0 ;  /* 0x2000001a161a7231 */ /* 0x002fc60000040810 */
[----:B------:R-:W3:Y:S04]  /*0e50*/  LDG.E.U16 R22, desc[UR8][R14.64+0x18] ;  /* 0x000018080e167981 */ /* 0x000ee8000c1e1500 */
[----:B------:R-:W3:Y:S01]  /*0e60*/  LDG.E.U16 R16, desc[UR8][R14.64+0x1a] ;  /* 0x00001a080e107981 */ /* 0x000ee2000c1e1500 */
[----:B------:R-:W-:-:S03]  /*0e70*/  HFMA2 R26, R19.H0_H0, R24.H0_H0, R26.H0_H0 ;  /* 0x20000018131a7231 */ /* 0x000fc6000004081a */
[----:B------:R-:W3:Y:S04]  /*0e80*/  LDG.E.U16 R19, desc[UR8][R14.64+0x1c] ;  /* 0x00001c080e137981 */ /* 0x000ee8000c1e1500 */
[----:B------:R0:W3:Y:S04]  /*0e90*/  LDG.E.U16 R24, desc[UR8][R14.64+0x1e] ;  /* 0x00001e080e187981 */ /* 0x0000e8000c1e1500 */
[----:B0-----:R-:W-:Y:S04]  /*0ea0*/  LDS.U16 R14, [R20+0x1c] ;  /* 0x00001c00140e7984 */ /* 0x001fe80000000400 */
[----:B------:R-:W-:Y:S01]  /*0eb0*/  LDS.U16 R15, [R20+0x1e] ;  /* 0x00001e00140f7984 */ /* 0x000fe20000000400 */
[----:B------:R-:W-:-:S04]  /*0ec0*/  IADD3 R18, PT, PT, R18, 0x10, RZ ;  /* 0x0000001012127810 */ /* 0x000fc80007ffe0ff */
[----:B------:R-:W-:Y:S01]  /*0ed0*/  ISETP.NE.AND P2, PT, R18, R10, PT ;  /* 0x0000000a1200720c */ /* 0x000fe20003f45270 */
[----:B--2---:R-:W-:Y:S02]  /*0ee0*/  HFMA2 R21, R21.H0_H0, R28.H0_H0, R26.H0_H0 ;  /* 0x2000001c15157231 */ /* 0x004fe4000004081a */
[----:B------:R-:W4:Y:S04]  /*0ef0*/  LDS.U16 R28, [R20+0x10] ;  /* 0x00001000141c7984 */ /* 0x000f280000000400 */
[----:B------:R-:W5:Y:S01]  /*0f00*/  LDS.U16 R26, [R20+0x12] ;  /* 0x00001200141a7984 */ /* 0x000f620000000400 */
[----:B----4-:R-:W-:-:S03]  /*0f10*/  HFMA2 R28, R23.H0_H0, R28.H0_H0, R21.H0_H0 ;  /* 0x2000001c171c7231 */ /* 0x010fc60000040815 */
[----:B------:R-:W3:Y:S04]  /*0f20*/  LDS.U16 R23, [R20+0x14] ;  /* 0x0000140014177984 */ /* 0x000ee80000000400 */
[----:B------:R-:W0:Y:S01]  /*0f30*/  LDS.U16 R21, [R20+0x16] ;  /* 0x0000160014157984 */ /* 0x000e220000000400 */
[----:B-----5:R-:W-:-:S03]  /*0f40*/  HFMA2 R28, R25.H0_H0, R26.H0_H0, R28.H0_H0 ;  /* 0x2000001a191c7231 */ /* 0x020fc6000004081c */
[----:B------:R-:W1:Y:S04]  /*0f50*/  LDS.U16 R26, [R20+0x18] ;  /* 0x00001800141a7984 */ /* 0x000e680000000400 */
[----:B------:R-:W2:Y:S01]  /*0f60*/  LDS.U16 R25, [R20+0x1a] ;  /* 0x00001a0014197984 */ /* 0x000ea20000000400 */
[----:B---3--:R-:W-:-:S04]  /*0f70*/  HFMA2 R23, R27.H0_H0, R23.H0_H0, R28.H0_H0 ;  /* 0x200000171b177231 */ /* 0x008fc8000004081c */
[----:B0-----:R-:W-:-:S04]  /*0f80*/  HFMA2 R21, R29.H0_H0, R21.H0_H0, R23.H0_H0 ;  /* 0x200000151d157231 */ /* 0x001fc80000040817 */
[----:B-1----:R-:W-:-:S04]  /*0f90*/  HFMA2 R21, R22.H0_H0, R26.H0_H0, R21.H0_H0 ;  /* 0x2000001a16157231 */ /* 0x002fc80000040815 */
[----:B--2---:R-:W-:-:S04]  /*0fa0*/  HFMA2 R16, R16.H0_H0, R25.H0_H0, R21.H0_H0 ;  /* 0x2000001910107231 */ /* 0x004fc80000040815 */
[----:B------:R-:W-:-:S04]  /*0fb0*/  HFMA2 R16, R19.H0_H0, R14.H0_H0, R16.H0_H0 ;  /* 0x2000000e13107231 */ /* 0x000fc80000040810 */
[----:B------:R-:W-:Y:S01]  /*0fc0*/  HFMA2 R16, R24.H0_H0, R15.H0_H0, R16.H0_H0 ;  /* 0x2000000f18107231 */ /* 0x000fe20000040810 */
[----:B------:R-:W-:Y:S06]  /*0fd0*/  @P2 BRA `(.L_x_74) ;  /* 0xfffffffc001c2947 */ /* 0x000fec000383ffff */
[----:B------:R-:W-:-:S07]  /*0fe0*/  MOV R18, R10 ;  /* 0x0000000a00127202 */ /* 0x000fce0000000f00 */
.L_x_73:
[----:B------:R-:W-:-:S13]  /*0ff0*/  ISETP.NE.AND P2, PT, R5, RZ, PT ;  /* 0x000000ff0500720c */ /* 0x000fda0003f45270 */
[----:B------:R-:W-:Y:S05]  /*1000*/  @!P2 BRA `(.L_x_75) ;  /* 0x000000040050a947 */ /* 0x000fea0003800000 */
[----:B------:R-:W-:Y:S01]  /*1010*/  ISETP.NE.AND P2, PT, R7, RZ, PT ;  /* 0x000000ff0700720c */ /* 0x000fe20003f45270 */
[----:B------:R-:W-:-:S12]  /*1020*/  @!P1 BRA `(.L_x_76) ;  /* 0x0000000000889947 */ /* 0x000fd80003800000 */
        /* <DEDUP_REMOVED lines=14> */
[----:B------:R-:W-:Y:S01]  /*1110*/  IADD3 R18, PT, PT, R18, 0x8, RZ ;  /* 0x0000000812127810 */ /* 0x000fe20007ffe0ff */
[----:B------:R-:W1:Y:S02]  /*1120*/  S2R R26, SR_CgaCtaId ;  /* 0x00000000001a7919 */ /* 0x000e640000008800 */
[----:B-1----:R-:W-:-:S05]  /*1130*/  LEA R22, R26, R22, 0x18 ;  /* 0x000000161a167211 */ /* 0x002fca00078ec0ff */
[----:B------:R-:W-:-:S05]  /*1140*/  IMAD R20, R20, 0x2, R22 ;  /* 0x0000000214147824 */ /* 0x000fca00078e0216 */
[----:B------:R-:W2:Y:S04]  /*1150*/  LDS.U16 R28, [R20] ;  /* 0x00000000141c7984 */ /* 0x000ea80000000400 */
[----:B------:R-:W3:Y:S04]  /*1160*/  LDS.U16 R26, [R20+0x2] ;  /* 0x00000200141a7984 */ /* 0x000ee80000000400 */
[----:B------:R-:W4:Y:S04]  /*1170*/  LDS.U16 R22, [R20+0x4] ;  /* 0x0000040014167984 */ /* 0x000f280000000400 */
[----:B0-----:R-:W-:Y:S04]  /*1180*/  LDS.U16 R14, [R20+0x8] ;  /* 0x00000800140e7984 */ /* 0x001fe80000000400 */
[----:B------:R-:W-:Y:S01]  /*1190*/  LDS.U16 R15, [R20+0xc] ;  /* 0x00000c00140f7984 */ /* 0x000fe20000000400 */
[----:B--2---:R-:W-:-:S03]  /*11a0*/  HFMA2 R24, R24.H0_H0, R28.H0_H0, R16.H0_H0 ;  /* 0x2000001c18187231 */ /* 0x004fc60000040810 */
[----:B------:R-:W5:Y:S01]  /*11b0*/  LDS.U16 R16, [R20+0x6] ;  /* 0x0000060014107984 */ /* 0x000f620000000400 */
[----:B---3--:R-:W-:-:S03]  /*11c0*/  HFMA2 R27, R27.H0_H0, R26.H0_H0, R24.H0_H0 ;  /* 0x2000001a1b1b7231 */ /* 0x008fc60000040818 */
[----:B------:R-:W0:Y:S01]  /*11d0*/  LDS.U16 R24, [R20+0xa] ;  /* 0x00000a0014187984 */ /* 0x000e220000000400 */
[----:B----4-:R-:W-:-:S03]  /*11e0*/  HFMA2 R17, R17.H0_H0, R22.H0_H0, R27.H0_H0 ;  /* 0x2000001611117231 */ /* 0x010fc6000004081b */
[----:B------:R-:W1:Y:S01]  /*11f0*/  LDS.U16 R26, [R20+0xe] ;  /* 0x00000e00141a7984 */ /* 0x000e620000000400 */
[----:B-----5:R-:W-:-:S04]  /*1200*/  HFMA2 R16, R25.H0_H0, R16.H0_H0, R17.H0_H0 ;  /* 0x2000001019107231 */ /* 0x020fc80000040811 */
[----:B------:R-:W-:-:S04]  /*1210*/  HFMA2 R14, R23.H0_H0, R14.H0_H0, R16.H0_H0 ;  /* 0x2000000e170e7231 */ /* 0x000fc80000040810 */
[----:B0-----:R-:W-:-:S04]  /*1220*/  HFMA2 R14, R21.H0_H0, R24.H0_H0, R14.H0_H0 ;  /* 0x20000018150e7231 */ /* 0x001fc8000004080e */
[----:B------:R-:W-:-:S04]  /*1230*/  HFMA2 R14, R19.H0_H0, R15.H0_H0, R14.H0_H0 ;  /* 0x2000000f130e7231 */ /* 0x000fc8000004080e */
[----:B-1----:R-:W-:-:S07]  /*1240*/  HFMA2 R16, R29.H0_H0, R26.H0_H0, R14.H0_H0 ;  /* 0x2000001a1d107231 */ /* 0x002fce000004080e */
.L_x_76:
[----:B------:R-:W-:Y:S05]  /*1250*/  @!P2 BRA `(.L_x_75) ;  /* 0x0000000000bca947 */ /* 0x000fea0003800000 */
[----:B------:R-:W-:Y:S02]  /*1260*/  ISETP.GE.U32.AND P2, PT, R12, 0x3, PT ;  /* 0x000000030c00780c */ /* 0x000fe40003f46070 */
[----:B------:R-:W-:-:S11]  /*1270*/  ISETP.NE.AND P3, PT, R8, RZ, PT ;  /* 0x000000ff0800720c */ /* 0x000fd60003f65270 */
[----:B------:R-:W-:Y:S05]  /*1280*/  @!P2 BRA `(.L_x_77) ;  /* 0x000000000058a947 */ /* 0x000fea0003800000 */
[----:B-1----:R-:W0:Y:S08]  /*1290*/  LDC R25, c[0x0][0x3bc] ;  /* 0x0000ef00ff197b82 */ /* 0x002e300000000800 */
[----:B------:R-:W1:Y:S01]  /*12a0*/  LDC.64 R14, c[0x0][0x380] ;  /* 0x0000e000ff0e7b82 */ /* 0x000e620000000a00 */
[----:B0-----:R-:W-:-:S04]  /*12b0*/  IMAD R17, R11, R25, R18 ;  /* 0x000000190b117224 */ /* 0x001fc800078e0212 */
[----:B-1----:R-:W-:-:S05]  /*12c0*/  IMAD.WIDE R14, R17, 0x2, R14 ;  /* 0x00000002110e7825 */ /* 0x002fca00078e020e */
[----:B---3--:R-:W2:Y:S04]  /*12d0*/  LDG.E.U16 R23, desc[UR8][R14.64] ;  /* 0x000000080e177981 */ /* 0x008ea8000c1e1500 */
[----:B------:R-:W3:Y:S04]  /*12e0*/  LDG.E.U16 R19, desc[UR8][R14.64+0x2] ;  /* 0x000002080e137981 */ /* 0x000ee8000c1e1500 */
[----:B------:R-:W4:Y:S04]  /*12f0*/  LDG.E.U16 R17, desc[UR8][R14.64+0x4] ;  /* 0x000004080e117981 */ /* 0x000f28000c1e1500 */
[----:B------:R-:W5:Y:S01]  /*1300*/  LDG.E.U16 R21, desc[UR8][R14.64+0x6] ;  /* 0x000006080e157981 */ /* 0x000f62000c1e1500 */
[----:B------:R-:W-:Y:S01]  /*1310*/  MOV R20, 0x400 ;  /* 0x0000040000147802 */ /* 0x000fe20000000f00 */
[----:B------:R-:W-:Y:S01]  /*1320*/  IMAD R25, R25, UR5, R18 ;  /* 0x0000000519197c24 */ /* 0x000fe2000f8e0212 */
[----:B------:R-:W0:Y:S01]  /*1330*/  S2R R27, SR_CgaCtaId ;  /* 0x00000000001b7919 */ /* 0x000e220000008800 */
[----:B------:R-:W-:Y:S01]  /*1340*/  VIADD R18, R18, 0x4 ;  /* 0x0000000412127836 */ /* 0x000fe20000000000 */
[----:B0-----:R-:W-:-:S04]  /*1350*/  LEA R20, R27, R20, 0x18 ;  /* 0x000000141b147211 */ /* 0x001fc800078ec0ff */
[----:B------:R-:W-:-:S05]  /*1360*/  LEA R20, R25, R20, 0x1 ;  /* 0x0000001419147211 */ /* 0x000fca00078e08ff */
        /* <DEDUP_REMOVED lines=8> */
.L_x_77:
[----:B------:R-:W-:Y:S05]  /*13f0*/  @!P3 BRA `(.L_x_75) ;  /* 0x000000000054b947 */ /* 0x000fea0003800000 */
[----:B-1-3--:R-:W0:Y:S08]  /*1400*/  LDC R21, c[0x0][0x3bc] ;  /* 0x0000ef00ff157b82 */ /* 0x00ae300000000800 */
[----:B------:R-:W1:Y:S01]  /*1410*/  LDC.64 R14, c[0x0][0x380] ;  /* 0x0000e000ff0e7b82 */ /* 0x000e620000000a00 */
[----:B0-----:R-:W-:-:S04]  /*1420*/  IMAD R17, R11, R21, R18 ;  /* 0x000000150b117224 */ /* 0x001fc800078e0212 */
[----:B-1----:R-:W-:-:S05]  /*1430*/  IMAD.WIDE R14, R17, 0x2, R14 ;  /* 0x00000002110e7825 */ /* 0x002fca00078e020e */
[----:B------:R-:W2:Y:S01]  /*1440*/  LDG.E.U16 R19, desc[UR8][R14.64] ;  /* 0x000000080e137981 */ /* 0x000ea2000c1e1500 */
[----:B------:R-:W-:Y:S01]  /*1450*/  MOV R20, 0x400 ;  /* 0x0000040000147802 */ /* 0x000fe20000000f00 */
[----:B------:R-:W-:Y:S01]  /*1460*/  IMAD R17, R21, UR5, R18 ;  /* 0x0000000515117c24 */ /* 0x000fe2000f8e0212 */
[----:B------:R-:W-:Y:S01]  /*1470*/  ISETP.NE.AND P2, PT, R8, 0x1, PT ;  /* 0x000000010800780c */ /* 0x000fe20003f45270 */
[----:B------:R-:W0:Y:S02]  /*1480*/  S2R R23, SR_CgaCtaId ;  /* 0x0000000000177919 */ /* 0x000e240000008800 */
[----:B0-----:R-:W-:-:S04]  /*1490*/  LEA R20, R23, R20, 0x18 ;  /* 0x0000001417147211 */ /* 0x001fc800078ec0ff */
[----:B------:R-:W-:-:S05]  /*14a0*/  LEA R21, R17, R20, 0x1 ;  /* 0x0000001411157211 */ /* 0x000fca00078e08ff */
[----:B------:R-:W2:Y:S02]  /*14b0*/  LDS.U16 R17, [R21] ;  /* 0x0000000015117984 */ /* 0x000ea40000000400 */
[----:B--2---:R-:W-:Y:S01]  /*14c0*/  HFMA2 R16, R19.H0_H0, R17.H0_H0, R16.H0_H0 ;  /* 0x2000001113107231 */ /* 0x004fe20000040810 */
[----:B------:R-:W-:Y:S06]  /*14d0*/  @!P2 BRA `(.L_x_75) ;  /* 0x00000000001ca947 */ /* 0x000fec0003800000 */
[----:B------:R-:W-:Y:S01]  /*14e0*/  ISETP.NE.AND P2, PT, R8, 0x2, PT ;  /* 0x000000020800780c */ /* 0x000fe20003f45270 */
[----:B------:R-:W2:Y:S04]  /*14f0*/  LDG.E.U16 R17, desc[UR8][R14.64+0x2] ;  /* 0x000002080e117981 */ /* 0x000ea8000c1e1500 */
[----:B------:R-:W2:Y:S08]  /*1500*/  LDS.U16 R18, [R21+0x2] ;  /* 0x0000020015127984 */ /* 0x000eb00000000400 */
[----:B------:R-:W3:Y:S04]  /*1510*/  @P2 LDG.E.U16 R19, desc[UR8][R14.64+0x4] ;  /* 0x000004080e132981 */ /* 0x000ee8000c1e1500 */
[----:B------:R-:W3:Y:S01]  /*1520*/  @P2 LDS.U16 R20, [R21+0x4] ;  /* 0x0000040015142984 */ /* 0x000ee20000000400 */
[----:B--2---:R-:W-:-:S04]  /*1530*/  HFMA2 R16, R17.H0_H0, R18.H0_H0, R16.H0_H0 ;  /* 0x2000001211107231 */ /* 0x004fc80000040810 */
[----:B---3--:R-:W-:-:S07]  /*1540*/  @P2 HFMA2 R16, R19.H0_H0, R20.H0_H0, R16.H0_H0 ;  /* 0x2000001413102231 */ /* 0x008fce0000040810 */
.L_x_75:
[----:B------:R-:W-:Y:S02]  /*1550*/  HMUL2 R16, R16.H0_H0, R13.H0_H0 ;  /* 0x2000000d10107232 */ /* 0x000fe40000000800 */
[----:B------:R-:W-:Y:S01]  /*1560*/  HADD2.F32 R14, -RZ, R2.H0_H0 ;  /* 0x20000002ff0e7230 */ /* 0x000fe20000004100 */
[----:B------:R-:W-:Y:S02]  /*1570*/  UIADD3 UR5, UPT, UPT, UR5, 0x1, URZ ;  /* 0x0000000105057890 */ /* 0x000fe4000fffe0ff */
[----:B------:R-:W-:Y:S01]  /*1580*/  HADD2.F32 R15, -RZ, R16.H0_H0 ;  /* 0x20000010ff0f7230 */ /* 0x000fe20000004100 */
[----:B------:R-:W-:Y:S01]  /*1590*/  PRMT R2, R2, 0x5410, R16 ;  /* 0x0000541002027816 */ /* 0x000fe20000000010 */
[----:B------:R-:W-:-:S03]  /*15a0*/  UISETP.NE.AND UP0, UPT, UR5, UR6, UPT ;  /* 0x000000060500728c */ /* 0x000fc6000bf05270 */
[----:B------:R-:W-:-:S04]  /*15b0*/  FMNMX R14, R14, R15, !PT ;  /* 0x0000000f0e0e7209 */ /* 0x000fc80007800000 */
[----:B------:R-:W-:-:S05]  /*15c0*/  F2FP.F16.F32.PACK_AB R14, RZ, R14 ;  /* 0x0000000eff0e723e */ /* 0x000fca00000000ff */
[----:B------:R-:W-:-:S04]  /*15d0*/  HADD2 R15, R2, -R14.H0_H0 ;  /* 0xa000000e020f7230 */ /* 0x000fc80000000000 */
[----:B------:R-:W-:-:S05]  /*15e0*/  HMUL2 R16, R15.H0_H0, R4.H0_H0 ;  /* 0x200000040f107232 */ /* 0x000fca0000000800 */
[----:B------:R-:W-:Y:S01]  /*15f0*/  HADD2.F32 R2, -RZ, R16.H0_H0 ;  /* 0x20000010ff027230 */ /* 0x000fe20000004100 */
[----:B------:R-:W-:-:S04]  /*1600*/  HSETP2.EQ.AND P2, P4, R16.H0_H0, 0.0226898193359375, 0.007297515869140625, PT ;  /* 0x25cf1f7910007434 */ /* 0x000fc80003c42800 */
[----:B------:R-:W-:Y:S01]  /*1610*/  FFMA R17, R2, 1.4426950216293334961, -RZ ;  /* 0x3fb8aa3b02117823 */ /* 0x000fe200000008ff */
[----:B------:R-:W-:Y:S01]  /*1620*/  HADD2.F32 R2, -RZ, R15.H1_H1 ;  /* 0x3000000fff027230 */ /* 0x000fe20000004100 */
[----:B---3--:R-:W-:Y:S02]  /*1630*/  SEL R19, RZ, 0x3c00, !P2 ;  /* 0x00003c00ff137807 */ /* 0x008fe40005000000 */
[----:B------:R-:W-:Y:S02]  /*1640*/  HSETP2.EQ.AND P3, P2, R16.H0_H0, -2.966796875, -2.615234375, PT ;  /* 0xc1efc13b10007434 */ /* 0x000fe40003a62800 */
[----:B------:R-:W0:Y:S01]  /*1650*/  MUFU.EX2 R17, R17 ;  /* 0x0000001100117308 */ /* 0x000e220000000800 */
[----:B------:R-:W-:Y:S01]  /*1660*/  FFMA R18, R2, 1.4426950216293334961, -RZ ;  /* 0x3fb8aa3b02127823 */ /* 0x000fe200000008ff */
[----:B-1----:R-:W-:Y:S02]  /*1670*/  SEL R21, RZ, 0x3c00, !P4 ;  /* 0x00003c00ff157807 */ /* 0x002fe40006000000 */
[----:B------:R-:W-:-:S02]  /*1680*/  HSETP2.EQ.AND P5, P4, R15.H1_H1, 0.0226898193359375, 0.007297515869140625, PT ;  /* 0x25cf1f790f007434 */ /* 0x000fc40003ca2c00 */
[----:B------:R-:W-:Y:S02]  /*1690*/  SEL R16, RZ, 0x3c00, !P2 ;  /* 0x00003c00ff107807 */ /* 0x000fe40005000000 */
[----:B------:R-:W1:Y:S01]  /*16a0*/  MUFU.EX2 R18, R18 ;  /* 0x0000001200127308 */ /* 0x000e620000000800 */
[----:B0-----:R-:W-:Y:S02]  /*16b0*/  F2FP.F16.F32.PACK_AB R2, RZ, R17 ;  /* 0x00000011ff02723e */ /* 0x001fe400000000ff */
[----:B------:R-:W-:Y:S02]  /*16c0*/  SEL R17, RZ, 0x3c00, !P3 ;  /* 0x00003c00ff117807 */ /* 0x000fe40005800000 */
[----:B------:R-:W-:Y:S01]  /*16d0*/  HSETP2.EQ.AND P2, P3, R15.H1_H1, -2.966796875, -2.615234375, PT ;  /* 0xc1efc13b0f007434 */ /* 0x000fe20003b42c00 */
[----:B------:R-:W-:Y:S01]  /*16e0*/  HFMA2 R2, R19.H0_H0, -0.0009765625, -0.0009765625, R2.H0_H0 ;  /* 0x9400940013027831 */ /* 0x000fe20000040802 */
[----:B------:R-:W-:Y:S02]  /*16f0*/  SEL R19, RZ, 0x3c00, !P5 ;  /* 0x00003c00ff137807 */ /* 0x000fe40006800000 */
[----:B-1----:R-:W-:Y:S01]  /*1700*/  F2FP.F16.F32.PACK_AB R18, RZ, R18 ;  /* 0x00000012ff12723e */ /* 0x002fe200000000ff */
[----:B------:R-:W-:Y:S01]  /*1710*/  HFMA2 R2, R21.H0_H0, -0.0009765625, -0.0009765625, R2.H0_H0 ;  /* 0x9400940015027831 */ /* 0x000fe20000040802 */
[----:B------:R-:W-:-:S02]  /*1720*/  PRMT R15, R16, 0x5410, R19 ;  /* 0x00005410100f7816 */ /* 0x000fc40000000013 */
[----:B------:R-:W-:Y:S01]  /*1730*/  SEL R19, RZ, 0x3c00, !P3 ;  /* 0x00003c00ff137807 */ /* 0x000fe20005800000 */
[----:B------:R-:W-:Y:S01]  /*1740*/  HFMA2 R2, R17.H0_H0, 6.103515625e-05, 6.103515625e-05, R2.H0_H0 ;  /* 0x0400040011027831 */ /* 0x000fe20000040802 */
[----:B------:R-:W-:-:S04]  /*1750*/  SEL R17, RZ, 0x3c00, !P2 ;  /* 0x00003c00ff117807 */ /* 0x000fc80005000000 */
[----:B------:R-:W-:Y:S02]  /*1760*/  PRMT R18, R2, 0x5410, R18 ;  /* 0x0000541002127816 */ /* 0x000fe40000000012 */
[----:B------:R-:W-:-:S03]  /*1770*/  SEL R2, RZ, 0x3c00, !P4 ;  /* 0x00003c00ff027807 */ /* 0x000fc60006000000 */
[----:B------:R-:W-:-:S04]  /*1780*/  HFMA2 R15, R15, -0.0009765625, 3.0517578125e-05, R18 ;  /* 0x940002000f0f7831 */ /* 0x000fc80000000012 */
[----:B------:R-:W-:-:S04]  /*1790*/  HFMA2 R2, R2.H0_H0, -0.0009765625, -0.0009765625, R15.H1_H1 ;  /* 0x9400940002027831 */ /* 0x000fc8000006080f */
[----:B------:R-:W-:-:S04]  /*17a0*/  HFMA2 R2, R17.H0_H0, 6.103515625e-05, 6.103515625e-05, R2.H0_H0 ;  /* 0x0400040011027831 */ /* 0x000fc80000040802 */
[----:B------:R-:W-:Y:S01]  /*17b0*/  HFMA2 R19, R19.H0_H0, 3.0517578125e-05, 3.0517578125e-05, R2.H0_H0 ;  /* 0x0200020013137831 */ /* 0x000fe20000040802 */
[----:B------:R-:W-:-:S03]  /*17c0*/  PRMT R2, R14, 0x7610, R2 ;  /* 0x000076100e027816 */ /* 0x000fc60000000002 */
[----:B------:R-:W-:Y:S01]  /*17d0*/  HFMA2 R4, R15.H0_H0, R4.H0_H0, R19.H0_H0 ;  /* 0x200000040f047231 */ /* 0x000fe20000040813 */
[----:B------:R-:W-:Y:S06]  /*17e0*/  BRA.U UP0, `(.L_x_78) ;  /* 0xfffffff100f47547 */ /* 0x000fec000b83ffff */
.L_x_72:
[----:B------:R-:W0:Y:S01]  /*17f0*/  LDCU UR5, c[0x0][0x3b4] ;  /* 0x00007680ff0577ac */ /* 0x000e220008000800 */
[----:B------:R-:W-:Y:S02]  /*1800*/  UIADD3 UR4, UPT, UPT, UR4, 0x80, URZ ;  /* 0x0000008004047890 */ /* 0x000fe4000fffe0ff */
[----:B------:R-:W-:Y:S02]  /*1810*/  UIADD3 UR7, UPT, UPT, UR7, -0x80, URZ ;  /* 0xffffff8007077890 */ /* 0x000fe4000fffe0ff */
[----:B0-----:R-:W-:Y:S01]  /*1820*/  UISETP.GE.AND UP0, UPT, UR4, UR5, UPT ;  /* 0x000000050400728c */ /* 0x001fe2000bf06270 */
[----:B------:R-:W-:Y:S08]  /*1830*/  BAR.SYNC.DEFER_BLOCKING 0x0 ;  /* 0x0000000000007b1d */ /* 0x000ff00000010000 */
[----:B------:R-:W-:Y:S05]  /*1840*/  BRA.U !UP0, `(.L_x_79) ;  /* 0xffffffe908687547 */ /* 0x000fea000b83ffff */
.L_x_59:
[----:B------:R-:W-:Y:S01]  /*1850*/  UISETP.GE.AND UP0, UPT, UR5, 0x1, UPT ;  /* 0x000000010500788c */ /* 0x000fe2000bf06270 */
[----:B------:R-:W-:-:S08]  /*1860*/  PRMT R5, RZ, 0x7610, R5 ;  /* 0x00007610ff057816 */ /* 0x000fd00000000005 */
[----:B------:R-:W-:Y:S05]  /*1870*/  BRA.U !UP0, `(.L_x_80) ;  /* 0x0000001d08d47547 */ /* 0x000fea000b800000 */
[----:B------:R-:W5:Y:S01]  /*1880*/  LDC R15, c[0x0][0x3bc] ;  /* 0x0000ef00ff0f7b82 */ /* 0x000f620000000800 */
[----:B------:R-:W-:Y:S01]  /*1890*/  UMOV UR4, 0x400 ;  /* 0x0000040000047882 */ /* 0x000fe20000000000 */
[----:B------:R-:W-:Y:S01]  /*18a0*/  ISETP.GT.U32.AND P3, PT, R0, 0x7f, PT ;  /* 0x0000007f0000780c */ /* 0x000fe20003f64070 */
[----:B------:R-:W0:Y:S01]  /*18b0*/  LDCU UR11, c[0x0][0x3b4] ;  /* 0x00007680ff0b77ac */ /* 0x000e220008000800 */
[----:B------:R-:W-:-:S04]  /*18c0*/  IADD3 R6, PT, PT, R3, R0, RZ ;  /* 0x0000000003067210 */ /* 0x000fc80007ffe0ff */
[----:B------:R-:W1:Y:S01]  /*18d0*/  S2UR UR5, SR_CgaCtaId ;  /* 0x00000000000579c3 */ /* 0x000e620000008800 */
[C---:B-----5:R-:W-:Y:S01]  /*18e0*/  LOP3.LUT R5, R15.reuse, 0x1, RZ, 0xc0, !PT ;  /* 0x000000010f057812 */ /* 0x060fe200078ec0ff */
[----:B------:R-:W-:Y:S01]  /*18f0*/  IMAD R7, R0, R15, RZ ;  /* 0x0000000f00077224 */ /* 0x000fe200078e02ff */
[C---:B------:R-:W-:Y:S01]  /*1900*/  LOP3.LUT R9, R15.reuse, 0x7, RZ, 0xc0, !PT ;  /* 0x000000070f097812 */ /* 0x040fe200078ec0ff */
[----:B------:R-:W-:Y:S01]  /*1910*/  VIADD R8, R15, 0xffffffff ;  /* 0xffffffff0f087836 */ /* 0x000fe20000000000 */
[----:B------:R-:W-:Y:S02]  /*1920*/  ISETP.NE.U32.OR P2, PT, R5, 0x1, P3 ;  /* 0x000000010500780c */ /* 0x000fe40001f45470 */
[----:B------:R-:W-:Y:S01]  /*1930*/  PRMT R5, RZ, 0x7610, R5 ;  /* 0x00007610ff057816 */ /* 0x000fe20000000005 */
[----:B-1----:R-:W-:Y:S01]  /*1940*/  ULEA UR4, UR5, UR4, 0x18 ;  /* 0x0000000405047291 */ /* 0x002fe2000f8ec0ff */
[C---:B------:R-:W-:Y:S02]  /*1950*/  LOP3.LUT R10, R15.reuse, 0x3, RZ, 0xc0, !PT ;  /* 0x000000030f0a7812 */ /* 0x040fe400078ec0ff */
[----:B------:R-:W-:-:S02]  /*1960*/  LOP3.LUT R11, R15, 0xf, RZ, 0xc0, !PT ;  /* 0x0000000f0f0b7812 */ /* 0x000fc400078ec0ff */
[C---:B------:R-:W-:Y:S02]  /*1970*/  LOP3.LUT R12, R15.reuse, 0x7ffffff8, RZ, 0xc0, !PT ;  /* 0x7ffffff80f0c7812 */ /* 0x040fe400078ec0ff */
[C---:B--2---:R-:W-:Y:S02]  /*1980*/  LOP3.LUT R13, R15.reuse, 0x7ffffff0, RZ, 0xc0, !PT ;  /* 0x7ffffff00f0d7812 */ /* 0x044fe400078ec0ff */
[----:B----4-:R-:W-:Y:S01]  /*1990*/  LEA R16, R15, UR4, 0x8 ;  /* 0x000000040f107c11 */ /* 0x010fe2000f8e40ff */
[----:B0-----:R-:W-:-:S06]  /*19a0*/  UMOV UR4, URZ ;  /* 0x000000ff00047c82 */ /* 0x001fcc0008000000 */
.L_x_103:
[----:B0-----:R-:W0:Y:S01]  /*19b0*/  LDCU UR5, c[0x0][0x3b4] ;  /* 0x00007680ff0577ac */ /* 0x001e220008000800 */
[----:B------:R-:W-:Y:S01]  /*19c0*/  IADD3 R14, PT, PT, R0, UR4, RZ ;  /* 0x00000004000e7c10 */ /* 0x000fe2000fffe0ff */
[----:B------:R-:W-:Y:S03]  /*19d0*/  BSSY.RECONVERGENT B0, `(.L_x_81) ;  /* 0x0000099000007945 */ /* 0x000fe60003800200 */
[----:B0-----:R-:W-:-:S13]  /*19e0*/  ISETP.GE.AND P0, PT, R14, UR5, PT ;  /* 0x000000050e007c0c */ /* 0x001fda000bf06270 */
[----:B-12---:R-:W-:Y:S05]  /*19f0*/  @P0 BRA `(.L_x_82) ;  /* 0x0000000800580947 */ /* 0x006fea0003800000 */
[----:B------:R-:W0:Y:S01]  /*1a00*/  LDCU UR5, c[0x0][0x3bc] ;  /* 0x00007780ff0577ac */ /* 0x000e220008000800 */
[----:B------:R-:W-:Y:S01]  /*1a10*/  IADD3 R17, PT, PT, R3, R14, RZ ;  /* 0x0000000e03117210 */ /* 0x000fe20007ffe0ff */
[----:B0-----:R-:W-:-:S04]  /*1a20*/  UISETP.GE.AND UP0, UPT, UR5, 0x1, UPT ;  /* 0x000000010500788c */ /* 0x001fc8000bf06270 */
[----:B------:R-:W-:-:S05]  /*1a30*/  IMAD R17, R17, UR5, RZ ;  /* 0x0000000511117c24 */ /* 0x000fca000f8e02ff */
[----:B------:R-:W-:Y:S05]  /*1a40*/  BRA.U !UP0, `(.L_x_82) ;  /* 0x0000000908447547 */ /* 0x000fea000b800000 */
[----:B------:R-:W-:Y:S01]  /*1a50*/  ISETP.GE.U32.AND P0, PT, R8, 0x7, PT ;  /* 0x000000070800780c */ /* 0x000fe20003f06070 */
[----:B---3--:R-:W-:-:S12]  /*1a60*/  IMAD.MOV.U32 R20, RZ, RZ, RZ ;  /* 0x000000ffff147224 */ /* 0x008fd800078e00ff */
[----:B------:R-:W-:Y:S05]  /*1a70*/  @!P0 BRA `(.L_x_83) ;  /* 0x0000000000f08947 */ /* 0x000fea0003800000 */
[----:B------:R-:W0:Y:S01]  /*1a80*/  S2UR UR10, SR_CgaCtaId ;  /* 0x00000000000a79c3 */ /* 0x000e220000008800 */
[----:B------:R-:W-:Y:S01]  /*1a90*/  UMOV UR7, 0x400 ;  /* 0x0000040000077882 */ /* 0x000fe20000000000 */
[----:B------:R-:W-:Y:S01]  /*1aa0*/  UMOV UR5, 0x400 ;  /* 0x0000040000057882 */ /* 0x000fe20000000000 */
[----:B------:R-:W-:Y:S02]  /*1ab0*/  LEA R15, R0, 0x100, 0x1 ;  /* 0x00000100000f7811 */ /* 0x000fe400078e08ff */
[----:B------:R-:W-:Y:S02]  /*1ac0*/  IADD3 R24, PT, PT, RZ, -R12, RZ ;  /* 0x8000000cff187210 */ /* 0x000fe40007ffe0ff */
[----:B------:R-:W-:Y:S01]  /*1ad0*/  MOV R21, R17 ;  /* 0x0000001100157202 */ /* 0x000fe20000000f00 */
[----:B------:R-:W1:Y:S08]  /*1ae0*/  S2UR UR6, SR_CgaCtaId ;  /* 0x00000000000679c3 */ /* 0x000e700000008800 */
[----:B------:R-:W2:Y:S01]  /*1af0*/  LDC R14, c[0x0][0x3bc] ;  /* 0x0000ef00ff0e7b82 */ /* 0x000ea20000000800 */
[----:B0-----:R-:W-:-:S02]  /*1b00*/  ULEA UR7, UR10, UR7, 0x18 ;  /* 0x000000070a077291 */ /* 0x001fc4000f8ec0ff */
[----:B-1----:R-:W-:-:S06]  /*1b10*/  ULEA UR5, UR6, UR5, 0x18 ;  /* 0x0000000506057291 */ /* 0x002fcc000f8ec0ff */
[----:B------:R-:W-:Y:S01]  /*1b20*/  LEA R20, R7, UR5, 0x1 ;  /* 0x0000000507147c11 */ /* 0x000fe2000f8e08ff */
[----:B--2---:R-:W-:-:S04]  /*1b30*/  IMAD R14, R15, R14, UR7 ;  /* 0x000000070f0e7e24 */ /* 0x004fc8000f8e020e */
[----:B------:R-:W-:Y:S01]  /*1b40*/  VIADD R20, R20, 0x8 ;  /* 0x0000000814147836 */ /* 0x000fe20000000000 */
[----:B------:R-:W-:-:S07]  /*1b50*/  IADD3 R22, PT, PT, R14, 0x8, RZ ;  /* 0x000000080e167810 */ /* 0x000fce0007ffe0ff */
.L_x_86:
[----:B------:R-:W-:Y:S01]  /*1b60*/  IADD3 R24, PT, PT, R24, 0x8, RZ ;  /* 0x0000000818187810 */ /* 0x000fe20007ffe0ff */
[----:B------:R-:W-:Y:S03]  /*1b70*/  BSSY.RECONVERGENT B1, `(.L_x_84) ;  /* 0x0000027000017945 */ /* 0x000fe60003800200 */
[----:B------:R-:W-:Y:S01]  /*1b80*/  ISETP.NE.AND P0, PT, R24, RZ, PT ;  /* 0x000000ff1800720c */ /* 0x000fe20003f05270 */
[----:B------:R-:W-:-:S12]  /*1b90*/  @P3 BRA `(.L_x_85) ;  /* 0x0000000000903947 */ /* 0x000fd80003800000 */
[----:B------:R-:W0:Y:S08]  /*1ba0*/  LDC.64 R18, c[0x0][0x388] ;  /* 0x0000e200ff127b82 */ /* 0x000e300000000a00 */
[----:B------:R-:W1:Y:S01]  /*1bb0*/  LDC.64 R14, c[0x0][0x390] ;  /* 0x0000e400ff0e7b82 */ /* 0x000e620000000a00 */
[----:B0-----:R-:W-:-:S05]  /*1bc0*/  IMAD.WIDE R18, R21, 0x2, R18 ;  /* 0x0000000215127825 */ /* 0x001fca00078e0212 */
[----:B------:R-:W2:Y:S01]  /*1bd0*/  LDG.E.U16 R27, desc[UR8][R18.64] ;  /* 0x00000008121b7981 */ /* 0x000ea2000c1e1500 */
[----:B-1----:R-:W-:-:S03]  /*1be0*/  IMAD.WIDE R14, R21, 0x2, R14 ;  /* 0x00000002150e7825 */ /* 0x002fc600078e020e */
[----:B------:R-:W3:Y:S04]  /*1bf0*/  LDG.E.U16 R28, desc[UR8][R18.64+0x2] ;  /* 0x00000208121c7981 */ /* 0x000ee8000c1e1500 */
[----:B------:R-:W4:Y:S04]  /*1c00*/  LDG.E.U16 R26, desc[UR8][R14.64] ;  /* 0x000000080e1a7981 */ /* 0x000f28000c1e1500 */
[----:B------:R-:W5:Y:S04]  /*1c10*/  LDG.E.U16 R23, desc[UR8][R14.64+0x2] ;  /* 0x000002080e177981 */ /* 0x000f68000c1e1500 */
[----:B------:R-:W5:Y:S04]  /*1c20*/  LDG.E.U16 R25, desc[UR8][R18.64+0x4] ;  /* 0x0000040812197981 */ /* 0x000f68000c1e1500 */
[----:B------:R-:W5:Y:S04]  /*1c30*/  LDG.E.U16 R29, desc[UR8][R14.64+0x4] ;  /* 0x000004080e1d7981 */ /* 0x000f68000c1e1500 */
[----:B--2---:R-:W-:Y:S04]  /*1c40*/  STS.U16 [R20+-0x8], R27 ;  /* 0xfffff81b14007388 */ /* 0x004fe80000000400 */
[----:B----4-:R-:W-:Y:S04]  /*1c50*/  STS.U16 [R22+-0x8], R26 ;  /* 0xfffff81a16007388 */ /* 0x010fe80000000400 */
[----:B---3--:R0:W-:Y:S04]  /*1c60*/  STS.U16 [R20+-0x6], R28 ;  /* 0xfffffa1c14007388 */ /* 0x0081e80000000400 */
[----:B-----5:R1:W-:Y:S04]  /*1c70*/  STS.U16 [R22+-0x6], R23 ;  /* 0xfffffa1716007388 */ /* 0x0203e80000000400 */
[----:B------:R2:W-:Y:S04]  /*1c80*/  STS.U16 [R20+-0x4], R25 ;  /* 0xfffffc1914007388 */ /* 0x0005e80000000400 */
[----:B0-----:R-:W3:Y:S04]  /*1c90*/  LDG.E.U16 R28, desc[UR8][R18.64+0x6] ;  /* 0x00000608121c7981 */ /* 0x001ee8000c1e1500 */
[----:B-1----:R-:W4:Y:S04]  /*1ca0*/  LDG.E.U16 R23, desc[UR8][R14.64+0x6] ;  /* 0x000006080e177981 */ /* 0x002f28000c1e1500 */
[----:B--2---:R-:W2:Y:S04]  /*1cb0*/  LDG.E.U16 R25, desc[UR8][R18.64+0x8] ;  /* 0x0000080812197981 */ /* 0x004ea8000c1e1500 */
[----:B------:R0:W-:Y:S04]  /*1cc0*/  STS.U16 [R22+-0x4], R29 ;  /* 0xfffffc1d16007388 */ /* 0x0001e80000000400 */
[----:B------:R-:W5:Y:S04]  /*1cd0*/  LDG.E.U16 R27, desc[UR8][R18.64+0xc] ;  /* 0x00000c08121b7981 */ /* 0x000f68000c1e1500 */
[----:B------:R-:W5:Y:S04]  /*1ce0*/  LDG.E.U16 R26, desc[UR8][R18.64+0xe] ;  /* 0x00000e08121a7981 */ /* 0x000f68000c1e1500 */
[----:B0-----:R-:W5:Y:S04]  /*1cf0*/  LDG.E.U16 R29, desc[UR8][R18.64+0xa] ;  /* 0x00000a08121d7981 */ /* 0x001f68000c1e1500 */
[----:B---3--:R0:W-:Y:S04]  /*1d00*/  STS.U16 [R20+-0x2], R28 ;  /* 0xfffffe1c14007388 */ /* 0x0081e80000000400 */
[----:B----4-:R1:W-:Y:S04]  /*1d10*/  STS.U16 [R22+-0x2], R23 ;  /* 0xfffffe1716007388 */ /* 0x0103e80000000400 */
[----:B--2---:R2:W-:Y:S04]  /*1d20*/  STS.U16 [R20], R25 ;  /* 0x0000001914007388 */ /* 0x0045e80000000400 */
[----:B0-----:R-:W3:Y:S04]  /*1d30*/  LDG.E.U16 R28, desc[UR8][R14.64+0xc] ;  /* 0x00000c080e1c7981 */ /* 0x001ee8000c1e1500 */
[----:B-1----:R-:W4:Y:S04]  /*1d40*/  LDG.E.U16 R23, desc[UR8][R14.64+0x8] ;  /* 0x000008080e177981 */ /* 0x002f28000c1e1500 */
[----:B--2---:R-:W2:Y:S04]  /*1d50*/  LDG.E.U16 R25, desc[UR8][R14.64+0xa] ;  /* 0x00000a080e197981 */ /* 0x004ea8000c1e1500 */
[----:B------:R-:W3:Y:S04]  /*1d60*/  LDG.E.U16 R15, desc[UR8][R14.64+0xe] ;  /* 0x00000e080e0f7981 */ /* 0x000ee8000c1e1500 */
[----:B----4-:R0:W-:Y:S04]  /*1d70*/  STS.U16 [R22], R23 ;  /* 0x0000001716007388 */ /* 0x0101e80000000400 */
[----:B-----5:R0:W-:Y:S04]  /*1d80*/  STS.U16 [R20+0x2], R29 ;  /* 0x0000021d14007388 */ /* 0x0201e80000000400 */
[----:B--2---:R0:W-:Y:S04]  /*1d90*/  STS.U16 [R22+0x2], R25 ;  /* 0x0000021916007388 */ /* 0x0041e80000000400 */
[----:B------:R0:W-:Y:S04]  /*1da0*/  STS.U16 [R20+0x4], R27 ;  /* 0x0000041b14007388 */ /* 0x0001e80000000400 */
[----:B---3--:R0:W-:Y:S04]  /*1db0*/  STS.U16 [R22+0x4], R28 ;  /* 0x0000041c16007388 */ /* 0x0081e80000000400 */
[----:B------:R0:W-:Y:S04]  /*1dc0*/  STS.U16 [R20+0x6], R26 ;  /* 0x0000061a14007388 */ /* 0x0001e80000000400 */
[----:B------:R0:W-:Y:S02]  /*1dd0*/  STS.U16 [R22+0x6], R15 ;  /* 0x0000060f16007388 */ /* 0x0001e40000000400 */
.L_x_85:
[----:B------:R-:W-:Y:S05]  /*1de0*/  BSYNC.RECONVERGENT B1 ;  /* 0x0000000000017941 */ /* 0x000fea0003800200 */
.L_x_84:
[----:B0-----:R-:W-:Y:S01]  /*1df0*/  VIADD R20, R20, 0x10 ;  /* 0x0000001014147836 */ /* 0x001fe20000000000 */
[----:B------:R-:W-:Y:S02]  /*1e00*/  IADD3 R22, PT, PT, R22, 0x10, RZ ;  /* 0x0000001016167810 */ /* 0x000fe40007ffe0ff */
[----:B------:R-:W-:Y:S01]  /*1e10*/  IADD3 R21, PT, PT, R21, 0x8, RZ ;  /* 0x0000000815157810 */ /* 0x000fe20007ffe0ff */
[----:B------:R-:W-:Y:S06]  /*1e20*/  @P0 BRA `(.L_x_86) ;  /* 0xfffffffc004c0947 */ /* 0x000fec000383ffff */
[----:B------:R-:W-:-:S07]  /*1e30*/  IMAD.MOV.U32 R20, RZ, RZ, R12 ;  /* 0x000000ffff147224 */ /* 0x000fce00078e000c */
.L_x_83:
[----:B------:R-:W-:-:S13]  /*1e40*/  ISETP.NE.AND P0, PT, R9, RZ, PT ;  /* 0x000000ff0900720c */ /* 0x000fda0003f05270 */
[----:B------:R-:W-:Y:S05]  /*1e50*/  @!P0 BRA `(.L_x_82) ;  /* 0x0000000400408947 */ /* 0x000fea0003800000 */
[----:B------:R-:W-:-:S04]  /*1e60*/  IADD3 R14, PT, PT, R9, -0x1, RZ ;  /* 0xffffffff090e7810 */ /* 0x000fc80007ffe0ff */
[----:B------:R-:W-:-:S13]  /*1e70*/  ISETP.GE.U32.AND P0, PT, R14, 0x3, PT ;  /* 0x000000030e00780c */ /* 0x000fda0003f06070 */
[----:B------:R-:W-:Y:S05]  /*1e80*/  @!P0 BRA `(.L_x_87) ;  /* 0x0000000000808947 */ /* 0x000fea0003800000 */
[----:B------:R-:W-:Y:S04]  /*1e90*/  BSSY.RECONVERGENT B1, `(.L_x_88) ;  /* 0x000001e000017945 */ /* 0x000fe80003800200 */
[----:B------:R-:W-:Y:S05]  /*1ea0*/  @P3 BRA `(.L_x_89) ;  /* 0x0000000000703947 */ /* 0x000fea0003800000 */
[----:B------:R-:W0:Y:S01]  /*1eb0*/  LDC.64 R18, c[0x0][0x388] ;  /* 0x0000e200ff127b82 */ /* 0x000e220000000a00 */
[----:B------:R-:W-:-:S07]  /*1ec0*/  IADD3 R21, PT, PT, R17, R20, RZ ;  /* 0x0000001411157210 */ /* 0x000fce0007ffe0ff */
[----:B------:R-:W1:Y:S08]  /*1ed0*/  LDC.64 R14, c[0x0][0x390] ;  /* 0x0000e400ff0e7b82 */ /* 0x000e700000000a00 */
[----:B------:R-:W2:Y:S01]  /*1ee0*/  S2UR UR6, SR_CgaCtaId ;  /* 0x00000000000679c3 */ /* 0x000ea20000008800 */
[----:B0-----:R-:W-:-:S07]  /*1ef0*/  IMAD.WIDE R18, R21, 0x2, R18 ;  /* 0x0000000215127825 */ /* 0x001fce00078e0212 */
[----:B------:R-:W0:Y:S01]  /*1f00*/  LDC R29, c[0x0][0x3bc] ;  /* 0x0000ef00ff1d7b82 */ /* 0x000e220000000800 */
[----:B------:R-:W3:Y:S01]  /*1f10*/  LDG.E.U16 R25, desc[UR8][R18.64] ;  /* 0x0000000812197981 */ /* 0x000ee2000c1e1500 */
[----:B-1----:R-:W-:-:S03]  /*1f20*/  IMAD.WIDE R14, R21, 0x2, R14 ;  /* 0x00000002150e7825 */ /* 0x002fc600078e020e */
[----:B------:R-:W4:Y:S04]  /*1f30*/  LDG.E.U16 R23, desc[UR8][R18.64+0x2] ;  /* 0x0000020812177981 */ /* 0x000f28000c1e1500 */
[----:B------:R-:W5:Y:S04]  /*1f40*/  LDG.E.U16 R24, desc[UR8][R14.64] ;  /* 0x000000080e187981 */ /* 0x000f68000c1e1500 */
[----:B------:R-:W4:Y:S04]  /*1f50*/  LDG.E.U16 R22, desc[UR8][R14.64+0x2] ;  /* 0x000002080e167981 */ /* 0x000f28000c1e1500 */
[----:B------:R-:W4:Y:S04]  /*1f60*/  LDG.E.U16 R21, desc[UR8][R18.64+0x4] ;  /* 0x0000040812157981 */ /* 0x000f28000c1e1500 */
[----:B------:R-:W4:Y:S04]  /*1f70*/  LDG.E.U16 R27, desc[UR8][R14.64+0x4] ;  /* 0x000004080e1b7981 */ /* 0x000f28000c1e1500 */
[----:B------:R-:W4:Y:S04]  /*1f80*/  LDG.E.U16 R26, desc[UR8][R18.64+0x6] ;  /* 0x00000608121a7981 */ /* 0x000f28000c1e1500 */
[----:B------:R-:W4:Y:S01]  /*1f90*/  LDG.E.U16 R14, desc[UR8][R14.64+0x6] ;  /* 0x000006080e0e7981 */ /* 0x000f22000c1e1500 */
[----:B------:R-:W-:Y:S01]  /*1fa0*/  UMOV UR5, 0x400 ;  /* 0x0000040000057882 */ /* 0x000fe20000000000 */
[----:B------:R-:W-:Y:S01]  /*1fb0*/  IMAD.IADD R28, R7, 0x1, R20 ;  /* 0x00000001071c7824 */ /* 0x000fe200078e0214 */
[----:B--2---:R-:W-:-:S06]  /*1fc0*/  ULEA UR5, UR6, UR5, 0x18 ;  /* 0x0000000506057291 */ /* 0x004fcc000f8ec0ff */
[----:B------:R-:W-:-:S04]  /*1fd0*/  LEA R28, R28, UR5, 0x1 ;  /* 0x000000051c1c7c11 */ /* 0x000fc8000f8e08ff */
[----:B0-----:R-:W-:Y:S01]  /*1fe0*/  LEA R29, R29, R28, 0x8 ;  /* 0x0000001c1d1d7211 */ /* 0x001fe200078e40ff */
[----:B---3--:R0:W-:Y:S04]  /*1ff0*/  STS.U16 [R28], R25 ;  /* 0x000000191c007388 */ /* 0x0081e80000000400 */
[----:B-----5:R0:W-:Y:S04]  /*2000*/  STS.U16 [R29], R24 ;  /* 0x000000181d007388 */ /* 0x0201e80000000400 */
[----:B----4-:R0:W-:Y:S04]  /*2010*/  STS.U16 [R28+0x2], R23 ;  /* 0x000002171c007388 */ /* 0x0101e80000000400 */
[----:B------:R0:W-:Y:S04]  /*2020*/  STS.U16 [R29+0x2], R22 ;  /* 0x000002161d007388 */ /* 0x0001e80000000400 */
[----:B------:R0:W-:Y:S04]  /*2030*/  STS.U16 [R28+0x4], R21 ;  /* 0x000004151c007388 */ /* 0x0001e80000000400 */
[----:B------:R0:W-:Y:S04]  /*2040*/  STS.U16 [R29+0x4], R27 ;  /* 0x0000041b1d007388 */ /* 0x0001e80000000400 */
[----:B------:R0:W-:Y:S04]  /*2050*/  STS.U16 [R28+0x6], R26 ;  /* 0x0000061a1c007388 */ /* 0x0001e80000000400 */
[----:B------:R0:W-:Y:S02]  /*2060*/  STS.U16 [R29+0x6], R14 ;  /* 0x0000060e1d007388 */ /* 0x0001e40000000400 */
.L_x_89:
[----:B------:R-:W-:Y:S05]  /*2070*/  BSYNC.RECONVERGENT B1 ;  /* 0x0000000000017941 */ /* 0x000fea0003800200 */
.L_x_88:
[----:B------:R-:W-:-:S07]  /*2080*/  IADD3 R20, PT, PT, R20, 0x4, RZ ;  /* 0x0000000414147810 */ /* 0x000fce0007ffe0ff */
.L_x_87:
[----:B------:R-:W-:-:S13]  /*2090*/  ISETP.NE.AND P0, PT, R10, RZ, PT ;  /* 0x000000ff0a00720c */ /* 0x000fda0003f05270 */
[----:B------:R-:W-:Y:S05]  /*20a0*/  @!P0 BRA `(.L_x_82) ;  /* 0x0000000000ac8947 */ /* 0x000fea0003800000 */
[----:B------:R-:W-:-:S13]  /*20b0*/  ISETP.NE.AND P0, PT, R10, 0x1, PT ;  /* 0x000000010a00780c */ /* 0x000fda0003f05270 */
[----:B------:R-:W-:Y:S05]  /*20c0*/  @!P0 BRA `(.L_x_90) ;  /* 0x0000000000608947 */ /* 0x000fea0003800000 */
[----:B------:R-:W-:Y:S04]  /*20d0*/  BSSY.RECONVERGENT B1, `(.L_x_91) ;  /* 0x0000016000017945 */ /* 0x000fe80003800200 */
[----:B------:R-:W-:Y:S05]  /*20e0*/  @P3 BRA `(.L_x_92) ;  /* 0x0000000000503947 */ /* 0x000fea0003800000 */
[----:B------:R-:W1:Y:S01]  /*20f0*/  LDC.64 R18, c[0x0][0x388] ;  /* 0x0000e200ff127b82 */ /* 0x000e620000000a00 */
[----:B0-----:R-:W-:-:S07]  /*2100*/  IMAD.IADD R21, R17, 0x1, R20 ;  /* 0x0000000111157824 */ /* 0x001fce00078e0214 */
[----:B------:R-:W0:Y:S08]  /*2110*/  LDC.64 R14, c[0x0][0x390] ;  /* 0x0000e400ff0e7b82 */ /* 0x000e300000000a00 */
[----:B------:R-:W2:Y:S01]  /*2120*/  S2UR UR6, SR_CgaCtaId ;  /* 0x00000000000679c3 */ /* 0x000ea20000008800 */
[----:B-1----:R-:W-:-:S07]  /*2130*/  IMAD.WIDE R18, R21, 0x2, R18 ;  /* 0x0000000215127825 */ /* 0x002fce00078e0212 */
[----:B------:R-:W1:Y:S01]  /*2140*/  LDC R24, c[0x0][0x3bc] ;  /* 0x0000ef00ff187b82 */ /* 0x000e620000000800 */
[----:B------:R-:W3:Y:S01]  /*2150*/  LDG.E.U16 R22, desc[UR8][R18.64] ;  /* 0x0000000812167981 */ /* 0x000ee2000c1e1500 */
[----:B0-----:R-:W-:-:S03]  /*2160*/  IMAD.WIDE R14, R21, 0x2, R14 ;  /* 0x00000002150e7825 */ /* 0x001fc600078e020e */
[----:B------:R-:W4:Y:S04]  /*2170*/  LDG.E.U16 R26, desc[UR8][R18.64+0x2] ;  /* 0x00000208121a7981 */ /* 0x000f28000c1e1500 */
[----:B------:R-:W5:Y:S04]  /*2180*/  LDG.E.U16 R23, desc[UR8][R14.64] ;  /* 0x000000080e177981 */ /* 0x000f68000c1e1500 */
[----:B------:R-:W4:Y:S01]  /*2190*/  LDG.E.U16 R25, desc[UR8][R14.64+0x2] ;  /* 0x000002080e197981 */ /* 0x000f22000c1e1500 */
[----:B------:R-:W-:Y:S02]  /*21a0*/  UMOV UR5, 0x400 ;  /* 0x0000040000057882 */ /* 0x000fe40000000000 */
[----:B--2---:R-:W-:Y:S01]  /*21b0*/  ULEA UR5, UR6, UR5, 0x18 ;  /* 0x0000000506057291 */ /* 0x004fe2000f8ec0ff */
[----:B------:R-:W-:-:S05]  /*21c0*/  IADD3 R21, PT, PT, R7, R20, RZ ;  /* 0x0000001407157210 */ /* 0x000fca0007ffe0ff */
[----:B------:R-:W-:-:S04]  /*21d0*/  LEA R21, R21, UR5, 0x1 ;  /* 0x0000000515157c11 */ /* 0x000fc8000f8e08ff */
[----:B-1----:R-:W-:Y:S01]  /*21e0*/  LEA R24, R24, R21, 0x8 ;  /* 0x0000001518187211 */ /* 0x002fe200078e40ff */
[----:B---3--:R1:W-:Y:S04]  /*21f0*/  STS.U16 [R21], R22 ;  /* 0x0000001615007388 */ /* 0x0083e80000000400 */
[----:B-----5:R1:W-:Y:S04]  /*2200*/  STS.U16 [R24], R23 ;  /* 0x0000001718007388 */ /* 0x0203e80000000400 */
[----:B----4-:R1:W-:Y:S04]  /*2210*/  STS.U16 [R21+0x2], R26 ;  /* 0x0000021a15007388 */ /* 0x0103e80000000400 */
[----:B------:R1:W-:Y:S02]  /*2220*/  STS.U16 [R24+0x2], R25 ;  /* 0x0000021918007388 */ /* 0x0003e40000000400 */
.L_x_92:
[----:B------:R-:W-:Y:S05]  /*2230*/  BSYNC.RECONVERGENT B1 ;  /* 0x0000000000017941 */ /* 0x000fea0003800200 */
.L_x_91:
[----:B------:R-:W-:-:S07]  /*2240*/  VIADD R20, R20, 0x2 ;  /* 0x0000000214147836 */ /* 0x000fce0000000000 */
.L_x_90:
[----:B------:R-:W-:Y:S05]  /*2250*/  @P2 BRA `(.L_x_82) ;  /* 0x0000000000402947 */ /* 0x000fea0003800000 */
[----:B------:R-:W2:Y:S01]  /*2260*/  LDC.64 R18, c[0x0][0x388] ;  /* 0x0000e200ff127b82 */ /* 0x000ea20000000a00 */
[----:B------:R-:W-:-:S07]  /*2270*/  IADD3 R17, PT, PT, R17, R20, RZ ;  /* 0x0000001411117210 */ /* 0x000fce0007ffe0ff */
[----:B0-----:R-:W0:Y:S08]  /*2280*/  LDC.64 R14, c[0x0][0x390] ;  /* 0x0000e400ff0e7b82 */ /* 0x001e300000000a00 */
[----:B------:R-:W3:Y:S01]  /*2290*/  S2UR UR6, SR_CgaCtaId ;  /* 0x00000000000679c3 */ /* 0x000ee20000008800 */
[----:B--2---:R-:W-:-:S07]  /*22a0*/  IMAD.WIDE R18, R17, 0x2, R18 ;  /* 0x0000000211127825 */ /* 0x004fce00078e0212 */
[----:B-1----:R-:W1:Y:S01]  /*22b0*/  LDC R22, c[0x0][0x3bc] ;  /* 0x0000ef00ff167b82 */ /* 0x002e620000000800 */
[----:B------:R-:W2:Y:S01]  /*22c0*/  LDG.E.U16 R18, desc[UR8][R18.64] ;  /* 0x0000000812127981 */ /* 0x000ea2000c1e1500 */
[----:B0-----:R-:W-:-:S06]  /*22d0*/  IMAD.WIDE R14, R17, 0x2, R14 ;  /* 0x00000002110e7825 */ /* 0x001fcc00078e020e */
[----:B------:R-:W4:Y:S01]  /*22e0*/  LDG.E.U16 R15, desc[UR8][R14.64] ;  /* 0x000000080e0f7981 */ /* 0x000f22000c1e1500 */
[----:B------:R-:W-:Y:S02]  /*22f0*/  UMOV UR5, 0x400 ;  /* 0x0000040000057882 */ /* 0x000fe40000000000 */
[----:B---3--:R-:W-:Y:S01]  /*2300*/  ULEA UR5, UR6, UR5, 0x18 ;  /* 0x0000000506057291 */ /* 0x008fe2000f8ec0ff */
[----:B------:R-:W-:-:S05]  /*2310*/  IADD3 R17, PT, PT, R7, R20, RZ ;  /* 0x0000001407117210 */ /* 0x000fca0007ffe0ff */
[----:B------:R-:W-:-:S05]  /*2320*/  LEA R17, R17, UR5, 0x1 ;  /* 0x0000000511117c11 */ /* 0x000fca000f8e08ff */
[----:B-1----:R-:W-:Y:S01]  /*2330*/  IMAD R20, R22, 0x100, R17 ;  /* 0x0000010016147824 */ /* 0x002fe200078e0211 */
[----:B--2---:R2:W-:Y:S04]  /*2340*/  STS.U16 [R17], R18 ;  /* 0x0000001211007388 */ /* 0x0045e80000000400 */
[----:B----4-:R2:W-:Y:S02]  /*2350*/  STS.U16 [R20], R15 ;  /* 0x0000000f14007388 */ /* 0x0105e40000000400 */
.L_x_82:
[----:B------:R-:W-:Y:S05]  /*2360*/  BSYNC.RECONVERGENT B0 ;  /* 0x0000000000007941 */ /* 0x000fea0003800200 */
.L_x_81:
[----:B------:R-:W4:Y:S02]  /*2370*/  LDCU UR5, c[0x0][0x3b4] ;  /* 0x00007680ff0577ac */ /* 0x000f240008000800 */
[----:B----4-:R-:W-:Y:S01]  /*2380*/  UISETP.GE.AND UP0, UPT, UR4, UR5, UPT ;  /* 0x000000050400728c */ /* 0x010fe2000bf06270 */
[----:B------:R-:W-:Y:S08]  /*2390*/  BAR.SYNC.DEFER_BLOCKING 0x0 ;  /* 0x0000000000007b1d */ /* 0x000ff00000010000 */
[----:B------:R-:W-:Y:S05]  /*23a0*/  BRA.U UP0, `(.L_x_93) ;  /* 0x0000001100f07547 */ /* 0x000fea000b800000 */
[----:B------:R-:W4:Y:S01]  /*23b0*/  LDCU UR10, c[0x0][0x3bc] ;  /* 0x00007780ff0a77ac */ /* 0x000f220008000800 */
[----:B--2---:R-:W-:Y:S01]  /*23c0*/  HADD2.F32 R17, -RZ, R4.H0_H0 ;  /* 0x20000004ff117230 */ /* 0x004fe20000004100 */
[----:B------:R-:W2:Y:S05]  /*23d0*/  LDCU UR5, c[0x0][0x3c0] ;  /* 0x00007800ff0577ac */ /* 0x000eaa0008000800 */
[----:B------:R-:W0:Y:S01]  /*23e0*/  MUFU.RCP R17, R17 ;  /* 0x0000001100117308 */ /* 0x000e220000001000 */
[----:B----4-:R-:W-:-:S04]  /*23f0*/  MOV R15, UR10 ;  /* 0x0000000a000f7c02 */ /* 0x010fc80008000f00 */
[----:B------:R-:W-:Y:S02]  /*2400*/  ISETP.GE.AND P0, PT, R15, 0x1, PT ;  /* 0x000000010f00780c */ /* 0x000fe40003f06270 */
[----:B--2---:R-:W-:-:S11]  /*2410*/  F2FP.F16.F32.PACK_AB R18, RZ, UR5 ;  /* 0x00000005ff127c3e */ /* 0x004fd600080000ff */
[----:B0-----:R-:W-:Y:S05]  /*2420*/  @!P0 BRA `(.L_x_94) ;  /* 0x0000000c000c8947 */ /* 0x001fea0003800000 */
[----:B------:R-:W-:-:S05]  /*2430*/  UMOV UR5, URZ ;  /* 0x000000ff00057c82 */ /* 0x000fca0008000000 */
.L_x_100:
[----:B------:R-:W-:Y:S01]  /*2440*/  ISETP.GE.U32.AND P0, PT, R8, 0xf, PT ;  /* 0x0000000f0800780c */ /* 0x000fe20003f06070 */
[----:B---3--:R-:W-:Y:S01]  /*2450*/  HFMA2 R19, -RZ, RZ, 0, 0 ;  /* 0x00000000ff137431 */ /* 0x008fe200000001ff */
[----:B------:R-:W-:-:S11]  /*2460*/  PRMT R20, RZ, 0x7610, R20 ;  /* 0x00007610ff147816 */ /* 0x000fd60000000014 */
[----:B------:R-:W-:Y:S05]  /*2470*/  @!P0 BRA `(.L_x_95) ;  /* 0x0000000000fc8947 */ /* 0x000fea0003800000 */
[----:B------:R-:W0:Y:S01]  /*2480*/  S2R R14, SR_CgaCtaId ;  /* 0x00000000000e7919 */ /* 0x000e220000008800 */
[----:B------:R-:W-:Y:S01]  /*2490*/  MOV R19, 0x400 ;  /* 0x0000040000137802 */ /* 0x000fe20000000f00 */
[----:B-1----:R-:W-:Y:S01]  /*24a0*/  IMAD.MOV.U32 R21, RZ, RZ, RZ ;  /* 0x000000ffff157224 */ /* 0x002fe200078e00ff */
[----:B------:R-:W-:Y:S02]  /*24b0*/  PRMT R20, RZ, 0x7610, R20 ;  /* 0x00007610ff147816 */ /* 0x000fe40000000014 */
[----:B0-----:R-:W-:-:S07]  /*24c0*/  LEA R19, R14, R19, 0x18 ;  /* 0x000000130e137211 */ /* 0x001fce00078ec0ff */
.L_x_96:
        /* <DEDUP_REMOVED lines=9> */
[----:B------:R-:W-:-:S05]  /*2560*/  IMAD R22, R22, UR5, R21 ;  /* 0x0000000516167c24 */ /* 0x000fca000f8e0215 */
[----:B------:R-:W-:-:S05]  /*2570*/  LEA R22, R22, R19, 0x1 ;  /* 0x0000001316167211 */ /* 0x000fca00078e08ff */
[----:B------:R-:W2:Y:S04]  /*2580*/  LDS.U16 R26, [R22] ;  /* 0x00000000161a7984 */ /* 0x000ea80000000400 */
[----:B------:R-:W-:Y:S01]  /*2590*/  LDS.U16 R28, [R22+0x6] ;  /* 0x00000600161c7984 */ /* 0x000fe20000000400 */
[----:B--2---:R-:W-:-:S03]  /*25a0*/  HFMA2 R26, R27.H0_H0, R26.H0_H0, R20.H0_H0 ;  /* 0x2000001a1b1a7231 */ /* 0x004fc60000040814 */
[----:B------:R-:W3:Y:S04]  /*25b0*/  LDS.U16 R20, [R22+0x2] ;  /* 0x0000020016147984 */ /* 0x000ee80000000400 */
[----:B------:R-:W2:Y:S01]  /*25c0*/  LDG.E.U16 R27, desc[UR8][R14.64+0xa] ;  /* 0x00000a080e1b7981 */ /* 0x000ea2000c1e1500 */
[----:B---3--:R-:W-:-:S03]  /*25d0*/  HFMA2 R20, R24.H0_H0, R20.H0_H0, R26.H0_H0 ;  /* 0x2000001418147231 */ /* 0x008fc6000004081a */
[----:B------:R-:W4:Y:S04]  /*25e0*/  LDS.U16 R26, [R22+0x4] ;  /* 0x00000400161a7984 */ /* 0x000f280000000400 */
[----:B------:R-:W3:Y:S01]  /*25f0*/  LDG.E.U16 R24, desc[UR8][R14.64+0xc] ;  /* 0x00000c080e187981 */ /* 0x000ee2000c1e1500 */
[----:B----4-:R-:W-:-:S03]  /*2600*/  HFMA2 R26, R29.H0_H0, R26.H0_H0, R20.H0_H0 ;  /* 0x2000001a1d1a7231 */ /* 0x010fc60000040814 */
[----:B------:R-:W4:Y:S01]  /*2610*/  LDG.E.U16 R20, desc[UR8][R14.64+0xe] ;  /* 0x00000e080e147981 */ /* 0x000f22000c1e1500 */
[----:B-----5:R-:W-:-:S03]  /*2620*/  HFMA2 R25, R25.H0_H0, R28.H0_H0, R26.H0_H0 ;  /* 0x2000001c19197231 */ /* 0x020fc6000004081a */
[----:B------:R-:W0:Y:S04]  /*2630*/  LDS.U16 R26, [R22+0x8] ;  /* 0x00000800161a7984 */ /* 0x000e280000000400 */
[----:B------:R-:W5:Y:S04]  /*2640*/  LDG.E.U16 R29, desc[UR8][R14.64+0x10] ;  /* 0x000010080e1d7981 */ /* 0x000f68000c1e1500 */
[----:B------:R-:W-:Y:S01]  /*2650*/  LDS.U16 R28, [R22+0x14] ;  /* 0x00001400161c7984 */ /* 0x000fe20000000400 */
[----:B0-----:R-:W-:-:S03]  /*2660*/  HFMA2 R25, R23.H0_H0, R26.H0_H0, R25.H0_H0 ;  /* 0x2000001a17197231 */ /* 0x001fc60000040819 */
[----:B------:R-:W5:Y:S04]  /*2670*/  LDG.E.U16 R23, desc[UR8][R14.64+0x12] ;  /* 0x000012080e177981 */ /* 0x000f68000c1e1500 */
[----:B------:R-:W2:Y:S02]  /*2680*/  LDS.U16 R26, [R22+0xa] ;  /* 0x00000a00161a7984 */ /* 0x000ea40000000400 */
[----:B--2---:R-:W-:Y:S02]  /*2690*/  HFMA2 R25, R27.H0_H0, R26.H0_H0, R25.H0_H0 ;  /* 0x2000001a1b197231 */ /* 0x004fe40000040819 */
[----:B------:R-:W3:Y:S04]  /*26a0*/  LDS.U16 R26, [R22+0xc] ;  /* 0x00000c00161a7984 */ /* 0x000ee80000000400 */
[----:B------:R-:W4:Y:S01]  /*26b0*/  LDS.U16 R27, [R22+0xe] ;  /* 0x00000e00161b7984 */ /* 0x000f220000000400 */
[----:B---3--:R-:W-:-:S03]  /*26c0*/  HFMA2 R26, R24.H0_H0, R26.H0_H0, R25.H0_H0 ;  /* 0x2000001a181a7231 */ /* 0x008fc60000040819 */
[----:B------:R-:W2:Y:S04]  /*26d0*/  LDG.E.U16 R25, desc[UR8][R14.64+0x14] ;  /* 0x000014080e197981 */ /* 0x000ea8000c1e1500 */
[----:B------:R-:W5:Y:S01]  /*26e0*/  LDS.U16 R24, [R22+0x10] ;  /* 0x0000100016187984 */ /* 0x000f620000000400 */
[----:B----4-:R-:W-:-:S03]  /*26f0*/  HFMA2 R20, R20.H0_H0, R27.H0_H0, R26.H0_H0 ;  /* 0x2000001b14147231 */ /* 0x010fc6000004081a */
[----:B------:R-:W3:Y:S04]  /*2700*/  LDG.E.U16 R27, desc[UR8][R14.64+0x16] ;  /* 0x000016080e1b7981 */ /* 0x000ee8000c1e1500 */
[----:B------:R-:W0:Y:S01]  /*2710*/  LDS.U16 R26, [R22+0x12] ;  /* 0x00001200161a7984 */ /* 0x000e220000000400 */
[----:B-----5:R-:W-:-:S03]  /*2720*/  HFMA2 R24, R29.H0_H0, R24.H0_H0, R20.H0_H0 ;  /* 0x200000181d187231 */ /* 0x020fc60000040814 */
[----:B------:R-:W4:Y:S04]  /*2730*/  LDG.E.U16 R29, desc[UR8][R14.64+0x18] ;  /* 0x000018080e1d7981 */ /* 0x000f28000c1e1500 */
[----:B------:R-:W5:Y:S01]  /*2740*/  LDG.E.U16 R20, desc[UR8][R14.64+0x1a] ;  /* 0x00001a080e147981 */ /* 0x000f62000c1e1500 */
[----:B0-----:R-:W-:-:S03]  /*2750*/  HFMA2 R26, R23.H0_H0, R26.H0_H0, R24.H0_H0 ;  /* 0x2000001a171a7231 */ /* 0x001fc60000040818 */
[----:B------:R-:W5:Y:S04]  /*2760*/  LDG.E.U16 R23, desc[UR8][R14.64+0x1c] ;  /* 0x00001c080e177981 */ /* 0x000f68000c1e1500 */
[----:B------:R0:W5:Y:S01]  /*2770*/  LDG.E.U16 R24, desc[UR8][R14.64+0x1e] ;  /* 0x00001e080e187981 */ /* 0x000162000c1e1500 */
[----:B------:R-:W-:-:S04]  /*2780*/  IADD3 R21, PT, PT, R21, 0x10, RZ ;  /* 0x0000001015157810 */ /* 0x000fc80007ffe0ff */
[----:B------:R-:W-:Y:S01]  /*2790*/  ISETP.NE.AND P0, PT, R21, R13, PT ;  /* 0x0000000d1500720c */ /* 0x000fe20003f05270 */
[----:B0-----:R-:W-:Y:S01]  /*27a0*/  LDS.U16 R14, [R22+0x1a] ;  /* 0x00001a00160e7984 */ /* 0x001fe20000000400 */
[----:B--2---:R-:W-:-:S03]  /*27b0*/  HFMA2 R26, R25.H0_H0, R28.H0_H0, R26.H0_H0 ;  /* 0x2000001c191a7231 */ /* 0x004fc6000004081a */
[----:B------:R-:W3:Y:S04]  /*27c0*/  LDS.U16 R28, [R22+0x16] ;  /* 0x00001600161c7984 */ /* 0x000ee80000000400 */
[----:B------:R-:W4:Y:S01]  /*27d0*/  LDS.U16 R25, [R22+0x18] ;  /* 0x0000180016197984 */ /* 0x000f220000000400 */
[----:B---3--:R-:W-:-:S03]  /*27e0*/  HFMA2 R28, R27.H0_H0, R28.H0_H0, R26.H0_H0 ;  /* 0x2000001c1b1c7231 */ /* 0x008fc6000004081a */
[----:B------:R-:W0:Y:S01]  /*27f0*/  LDS.U16 R26, [R22+0x1c] ;  /* 0x00001c00161a7984 */ /* 0x000e220000000400 */
[----:B----4-:R-:W-:-:S03]  /*2800*/  HFMA2 R25, R29.H0_H0, R25.H0_H0, R28.H0_H0 ;  /* 0x200000191d197231 */ /* 0x010fc6000004081c */
[----:B------:R-:W1:Y:S01]  /*2810*/  LDS.U16 R27, [R22+0x1e] ;  /* 0x00001e00161b7984 */ /* 0x000e620000000400 */
[----:B-----5:R-:W-:-:S04]  /*2820*/  HFMA2 R14, R20.H0_H0, R14.H0_H0, R25.H0_H0 ;  /* 0x2000000e140e7231 */ /* 0x020fc80000040819 */
[----:B0-----:R-:W-:-:S04]  /*2830*/  HFMA2 R14, R23.H0_H0, R26.H0_H0, R14.H0_H0 ;  /* 0x2000001a170e7231 */ /* 0x001fc8000004080e */
[----:B-1----:R-:W-:Y:S01]  /*2840*/  HFMA2 R20, R24.H0_H0, R27.H0_H0, R14.H0_H0 ;  /* 0x2000001b18147231 */ /* 0x002fe2000004080e */
[----:B------:R-:W-:Y:S06]  /*2850*/  @P0 BRA `(.L_x_96) ;  /* 0xfffffffc001c0947 */ /* 0x000fec000383ffff */
[----:B------:R-:W-:-:S07]  /*2860*/  IMAD.MOV.U32 R19, RZ, RZ, R13 ;  /* 0x000000ffff137224 */ /* 0x000fce00078e000d */
.L_x_95:
[----:B------:R-:W-:-:S13]  /*2870*/  ISETP.NE.AND P0, PT, R11, RZ, PT ;  /* 0x000000ff0b00720c */ /* 0x000fda0003f05270 */
[----:B------:R-:W-:Y:S05]  /*2880*/  @!P0 BRA `(.L_x_97) ;  /* 0x00000004005c8947 */ /* 0x000fea0003800000 */
[----:B------:R-:W-:Y:S02]  /*2890*/  IADD3 R14, PT, PT, R11, -0x1, RZ ;  /* 0xffffffff0b0e7810 */ /* 0x000fe40007ffe0ff */
[----:B------:R-:W-:Y:S02]  /*28a0*/  ISETP.NE.AND P1, PT, R9, RZ, PT ;  /* 0x000000ff0900720c */ /* 0x000fe40003f25270 */
[----:B------:R-:W-:-:S13]  /*28b0*/  ISETP.GE.U32.AND P0, PT, R14, 0x7, PT ;  /* 0x000000070e00780c */ /* 0x000fda0003f06070 */
[----:B------:R-:W-:Y:S05]  /*28c0*/  @!P0 BRA `(.L_x_98) ;  /* 0x0000000000888947 */ /* 0x000fea0003800000 */
[----:B-1----:R-:W0:Y:S08]  /*28d0*/  LDC R22, c[0x0][0x3bc] ;  /* 0x0000ef00ff167b82 */ /* 0x002e300000000800 */
[----:B------:R-:W1:Y:S01]  /*28e0*/  LDC.64 R14, c[0x0][0x380] ;  /* 0x0000e000ff0e7b82 */ /* 0x000e620000000a00 */
[----:B0-----:R-:W-:-:S04]  /*28f0*/  IMAD R21, R22, R6, R19 ;  /* 0x0000000616157224 */ /* 0x001fc800078e0213 */
[----:B-1----:R-:W-:-:S05]  /*2900*/  IMAD.WIDE R14, R21, 0x2, R14 ;  /* 0x00000002150e7825 */ /* 0x002fca00078e020e */
[----:B------:R-:W2:Y:S04]  /*2910*/  LDG.E.U16 R29, desc[UR8][R14.64] ;  /* 0x000000080e1d7981 */ /* 0x000ea8000c1e1500 */
[----:B------:R-:W3:Y:S01]  /*2920*/  LDG.E.U16 R24, desc[UR8][R14.64+0x2] ;  /* 0x000002080e187981 */ /* 0x000ee2000c1e1500 */
[----:B------:R-:W-:Y:S01]  /*2930*/  MOV R23, 0x400 ;  /* 0x0000040000177802 */ /* 0x000fe20000000f00 */
[----:B------:R-:W-:Y:S01]  /*2940*/  IMAD R21, R22, UR5, R19 ;  /* 0x0000000516157c24 */ /* 0x000fe2000f8e0213 */
[----:B------:R-:W0:Y:S01]  /*2950*/  S2R R26, SR_CgaCtaId ;  /* 0x00000000001a7919 */ /* 0x000e220000008800 */
[----:B------:R-:W4:Y:S04]  /*2960*/  LDG.E.U16 R22, desc[UR8][R14.64+0x4] ;  /* 0x000004080e167981 */ /* 0x000f28000c1e1500 */
[----:B------:R-:W5:Y:S04]  /*2970*/  LDG.E.U16 R27, desc[UR8][R14.64+0x6] ;  /* 0x000006080e1b7981 */ /* 0x000f68000c1e1500 */
[----:B------:R-:W5:Y:S01]  /*2980*/  LDG.E.U16 R25, desc[UR8][R14.64+0x8] ;  /* 0x000008080e197981 */ /* 0x000f62000c1e1500 */
[----:B0-----:R-:W-:-:S03]  /*2990*/  LEA R26, R26, R23, 0x18 ;  /* 0x000000171a1a7211 */ /* 0x001fc600078ec0ff */
[----:B------:R-:W5:Y:S01]  /*29a0*/  LDG.E.U16 R23, desc[UR8][R14.64+0xa] ;  /* 0x00000a080e177981 */ /* 0x000f62000c1e1500 */
[----:B------:R-:W-:-:S05]  /*29b0*/  LEA R21, R21, R26, 0x1 ;  /* 0x0000001a15157211 */ /* 0x000fca00078e08ff */
[----:B------:R-:W2:Y:S04]  /*29c0*/  LDS.U16 R26, [R21] ;  /* 0x00000000151a7984 */ /* 0x000ea80000000400 */
[----:B------:R-:W3:Y:S01]  /*29d0*/  LDS.U16 R28, [R21+0x2] ;  /* 0x00000200151c7984 */ /* 0x000ee20000000400 */
[----:B--2---:R-:W-:-:S03]  /*29e0*/  HFMA2 R26, R29.H0_H0, R26.H0_H0, R20.H0_H0 ;  /* 0x2000001a1d1a7231 */ /* 0x004fc60000040814 */
[----:B------:R-:W2:Y:S04]  /*29f0*/  LDG.E.U16 R29, desc[UR8][R14.64+0xc] ;  /* 0x00000c080e1d7981 */ /* 0x000ea8000c1e1500 */
[----:B------:R-:W2:Y:S01]  /*2a00*/  LDG.E.U16 R20, desc[UR8][R14.64+0xe] ;  /* 0x00000e080e147981 */ /* 0x000ea2000c1e1500 */
[----:B---3--:R-:W-:-:S03]  /*2a10*/  HFMA2 R26, R24.H0_H0, R28.H0_H0, R26.H0_H0 ;  /* 0x2000001c181a7231 */ /* 0x008fc6000004081a */
[----:B------:R-:W4:Y:S04]  /*2a20*/  LDS.U16 R28, [R21+0x4] ;  /* 0x00000400151c7984 */ /* 0x000f280000000400 */
[----:B------:R-:W5:Y:S01]  /*2a30*/  LDS.U16 R24, [R21+0x6] ;  /* 0x0000060015187984 */ /* 0x000f620000000400 */
[----:B----4-:R-:W-:-:S03]  /*2a40*/  HFMA2 R28, R22.H0_H0, R28.H0_H0, R26.H0_H0 ;  /* 0x2000001c161c7231 */ /* 0x010fc6000004081a */
[----:B------:R-:W0:Y:S04]  /*2a50*/  LDS.U16 R26, [R21+0x8] ;  /* 0x00000800151a7984 */ /* 0x000e280000000400 */
[----:B------:R-:W1:Y:S01]  /*2a60*/  LDS.U16 R22, [R21+0xa] ;  /* 0x00000a0015167984 */ /* 0x000e620000000400 */
[----:B-----5:R-:W-:-:S03]  /*2a70*/  HFMA2 R24, R27.H0_H0, R24.H0_H0, R28.H0_H0 ;  /* 0x200000181b187231 */ /* 0x020fc6000004081c */
[----:B------:R-:W2:Y:S04]  /*2a80*/  LDS.U16 R27, [R21+0xc] ;  /* 0x00000c00151b7984 */ /* 0x000ea80000000400 */
[----:B------:R-:W3:Y:S01]  /*2a90*/  LDS.U16 R28, [R21+0xe] ;  /* 0x00000e00151c7984 */ /* 0x000ee20000000400 */
[----:B------:R-:W-:Y:S02]  /*2aa0*/  VIADD R19, R19, 0x8 ;  /* 0x0000000813137836 */ /* 0x000fe40000000000 */
[----:B0-----:R-:W-:-:S04]  /*2ab0*/  HFMA2 R24, R25.H0_H0, R26.H0_H0, R24.H0_H0 ;  /* 0x2000001a19187231 */ /* 0x001fc80000040818 */
[----:B-1----:R-:W-:-:S04]  /*2ac0*/  HFMA2 R22, R23.H0_H0, R22.H0_H0, R24.H0_H0 ;  /* 0x2000001617167231 */ /* 0x002fc80000040818 */
[----:B--2---:R-:W-:-:S04]  /*2ad0*/  HFMA2 R22, R29.H0_H0, R27.H0_H0, R22.H0_H0 ;  /* 0x2000001b1d167231 */ /* 0x004fc80000040816 */
[----:B---3--:R-:W-:-:S07]  /*2ae0*/  HFMA2 R20, R20.H0_H0, R28.H0_H0, R22.H0_H0 ;  /* 0x2000001c14147231 */ /* 0x008fce0000040816 */
.L_x_98:
        /* <DEDUP_REMOVED lines=27> */
.L_x_99:
[----:B------:R-:W-:Y:S05]  /*2ca0*/  @!P1 BRA `(.L_x_97) ;  /* 0x0000000000549947 */ /* 0x000fea0003800000 */
[----:B-1----:R-:W0:Y:S08]  /*2cb0*/  LDC R22, c[0x0][0x3bc] ;  /* 0x0000ef00ff167b82 */ /* 0x002e300000000800 */
        /* <DEDUP_REMOVED lines=20> */
.L_x_97:
[----:B------:R-:W-:Y:S01]  /*2e00*/  HFMA2 R20, R20.H0_H0, R18.H0_H0, -R2.H0_H0 ;  /* 0x2000001214147231 */ /* 0x000fe20000140802 */
[----:B------:R-:W0:Y:S01]  /*2e10*/  LDC R19, c[0x0][0x3bc] ;  /* 0x0000ef00ff137b82 */ /* 0x000e220000000800 */
[----:B------:R-:W-:-:S03]  /*2e20*/  UISETP.LT.AND UP0, UPT, UR11, 0x80, UPT ;  /* 0x000000800b00788c */ /* 0x000fc6000bf01270 */
[----:B------:R-:W-:Y:S01]  /*2e30*/  HADD2.F32 R14, -RZ, R20.H0_H0 ;  /* 0x20000014ff0e7230 */ /* 0x000fe20000004100 */
[----:B------:R-:W-:Y:S01]  /*2e40*/  HSETP2.EQ.AND P0, P1, R20.H0_H0, 0.0226898193359375, 0.007297515869140625, PT ;  /* 0x25cf1f7914007434 */ /* 0x000fe20003902800 */
[----:B------:R-:W-:-:S03]  /*2e50*/  USEL UR6, UR11, 0x80, UP0 ;  /* 0x000000800b067887 */ /* 0x000fc60008000000 */
[----:B------:R-:W-:Y:S01]  /*2e60*/  FFMA R14, R14, 1.4426950216293334961, -RZ ;  /* 0x3fb8aa3b0e0e7823 */ /* 0x000fe200000008ff */
[----:B-1----:R-:W-:Y:S01]  /*2e70*/  SEL R22, RZ, 0x3c00, !P0 ;  /* 0x00003c00ff167807 */ /* 0x002fe20004000000 */
[----:B------:R-:W-:Y:S01]  /*2e80*/  UISETP.LT.AND UP0, UPT, UR6, 0x1, UPT ;  /* 0x000000010600788c */ /* 0x000fe2000bf01270 */
[----:B------:R-:W-:Y:S02]  /*2e90*/  HSETP2.EQ.AND P0, P4, R20.H0_H0, -2.966796875, -2.615234375, PT ;  /* 0xc1efc13b14007434 */ /* 0x000fe40003c02800 */
[----:B------:R-:W-:Y:S01]  /*2ea0*/  SEL R20, RZ, 0x3c00, !P1 ;  /* 0x00003c00ff147807 */ /* 0x000fe20004800000 */
[----:B------:R-:W1:Y:S01]  /*2eb0*/  MUFU.EX2 R14, R14 ;  /* 0x0000000e000e7308 */ /* 0x000e620000000800 */
[----:B------:R-:W-:Y:S01]  /*2ec0*/  USEL UR6, UR6, 0x1, !UP0 ;  /* 0x0000000106067887 */ /* 0x000fe2000c000000 */
[----:B0-----:R-:W-:Y:S01]  /*2ed0*/  IMAD R19, R19, UR5, R0 ;  /* 0x0000000513137c24 */ /* 0x001fe2000f8e0200 */
[----:B------:R-:W-:-:S04]  /*2ee0*/  UIADD3 UR5, UPT, UPT, UR5, 0x1, URZ ;  /* 0x0000000105057890 */ /* 0x000fc8000fffe0ff */
[----:B------:R-:W-:Y:S01]  /*2ef0*/  LEA R19, R19, R16, 0x1 ;  /* 0x0000001013137211 */ /* 0x000fe200078e08ff */
[----:B------:R-:W-:Y:S01]  /*2f00*/  UISETP.NE.AND UP0, UPT, UR5, UR6, UPT ;  /* 0x000000060500728c */ /* 0x000fe2000bf05270 */
[----:B-1----:R-:W-:-:S04]  /*2f10*/  F2FP.F16.F32.PACK_AB R15, RZ, R14 ;  /* 0x0000000eff0f723e */ /* 0x002fc800000000ff */
[----:B------:R-:W0:Y:S01]  /*2f20*/  LDS.U16 R19, [R19] ;  /* 0x0000000013137984 */ /* 0x000e220000000400 */
[----:B------:R-:W-:Y:S01]  /*2f30*/  HFMA2 R15, R22.H0_H0, -0.0009765625, -0.0009765625, R15.H0_H0 ;  /* 0x94009400160f7831 */ /* 0x000fe2000004080f */
[----:B------:R-:W-:-:S03]  /*2f40*/  SEL R22, RZ, 0x3c00, !P0 ;  /* 0x00003c00ff167807 */ /* 0x000fc60004000000 */
[----:B------:R-:W-:Y:S01]  /*2f50*/  HFMA2 R15, R20.H0_H0, -0.0009765625, -0.0009765625, R15.H0_H0 ;  /* 0x94009400140f7831 */ /* 0x000fe2000004080f */
[----:B------:R-:W-:-:S03]  /*2f60*/  SEL R20, RZ, 0x3c00, !P4 ;  /* 0x00003c00ff147807 */ /* 0x000fc60006000000 */
[----:B------:R-:W-:-:S04]  /*2f70*/  HFMA2 R15, R22.H0_H0, 6.103515625e-05, 6.103515625e-05, R15.H0_H0 ;  /* 0x04000400160f7831 */ /* 0x000fc8000004080f */
[----:B------:R-:W-:-:S05]  /*2f80*/  HFMA2 R15, R20.H0_H0, 3.0517578125e-05, 3.0517578125e-05, R15.H0_H0 ;  /* 0x02000200140f7831 */ /* 0x000fca000004080f */
[----:B------:R-:W-:Y:S02]  /*2f90*/  HADD2.F32 R20, -RZ, R15.H0_H0 ;  /* 0x2000000fff147230 */ /* 0x000fe40000004100 */
[----:B------:R-:W-:-:S03]  /*2fa0*/  HADD2.F32 R15, -RZ, R4.H0_H0 ;  /* 0x20000004ff0f7230 */ /* 0x000fc60000004100 */
[----:B------:R-:W-:-:S05]  /*2fb0*/  FMUL R22, R17, R20 ;  /* 0x0000001411167220 */ /* 0x000fca0000400000 */
[----:B------:R-:W-:-:S05]  /*2fc0*/  F2FP.F16.F32.PACK_AB R14, RZ, R22 ;  /* 0x00000016ff0e723e */ /* 0x000fca00000000ff */
[C---:B------:R-:W-:Y:S02]  /*2fd0*/  HSETP2.GEU.AND P1, PT, |R14|.reuse.H0_H0, 8.523464202880859375e-06, 8.523464202880859375e-06, PT ;  /* 0x008f008f0e007434 */ /* 0x040fe40003f2ea00 */
[----:B------:R-:W-:-:S05]  /*2fe0*/  HSETP2.GT.AND P0, PT, |R14|.H0_H0, RZ.H0_H0, PT ;  /* 0x200000ff0e007234 */ /* 0x000fca0003f04a00 */
[----:B------:R-:W-:-:S13]  /*2ff0*/  PLOP3.LUT P0, PT, P1, P0, PT, 0xf2, 0x2f ;  /* 0x00000000002f781c */ /* 0x000fda0000f01e72 */
[----:B------:R-:W-:-:S04]  /*3000*/  @!P0 FFMA R20, -R15, R22, R20 ;  /* 0x000000160f148223 */ /* 0x000fc80000000114 */
[----:B------:R-:W-:-:S05]  /*3010*/  @!P0 FFMA R20, R17, R20, R22 ;  /* 0x0000001411148223 */ /* 0x000fca0000000016 */
[----:B------:R-:W-:-:S05]  /*3020*/  @!P0 F2FP.F16.F32.PACK_AB R14, RZ, R20 ;  /* 0x00000014ff0e823e */ /* 0x000fca00000000ff */
[----:B0-----:R-:W-:Y:S01]  /*3030*/  HFMA2 R5, R14.H0_H0, R19.H0_H0, R5.H0_H0 ;  /* 0x200000130e057231 */ /* 0x001fe20000040805 */
[----:B------:R-:W-:Y:S06]  /*3040*/  BRA.U !UP0, `(.L_x_93) ;  /* 0x0000000508c87547 */ /* 0x000fec000b800000 */
[----:B------:R-:W-:Y:S05]  /*3050*/  BRA `(.L_x_100) ;  /* 0xfffffff000f87947 */ /* 0x000fea000383ffff */
.L_x_94:
[----:B------:R-:W-:Y:S02]  /*3060*/  UISETP.LT.AND UP0, UPT, UR11, 0x80, UPT ;  /* 0x000000800b00788c */ /* 0x000fe4000bf01270 */
[----:B------:R-:W-:Y:S02]  /*3070*/  UISETP.GE.AND UP1, UPT, UR11, 0x4, UPT ;  /* 0x000000040b00788c */ /* 0x000fe4000bf26270 */
[----:B------:R-:W-:-:S04]  /*3080*/  USEL UR5, UR11, 0x80, UP0 ;  /* 0x000000800b057887 */ /* 0x000fc80008000000 */
[----:B------:R-:W-:-:S04]  /*3090*/  UISETP.LT.AND UP0, UPT, UR5, 0x1, UPT ;  /* 0x000000010500788c */ /* 0x000fc8000bf01270 */
[----:B------:R-:W-:Y:S02]  /*30a0*/  USEL UR5, UR5, 0x1, !UP0 ;  /* 0x0000000105057887 */ /* 0x000fe4000c000000 */
[----:B------:R-:W-:Y:S02]  /*30b0*/  UISETP.LT.AND UP0, UPT, UR11, 0x80, UPT ;  /* 0x000000800b00788c */ /* 0x000fe4000bf01270 */
[----:B------:R-:W-:Y:S02]  /*30c0*/  ULOP3.LUT UR7, UR5, 0x3, URZ, 0xc0, !UPT ;  /* 0x0000000305077892 */ /* 0x000fe4000f8ec0ff */
[----:B------:R-:W-:Y:S02]  /*30d0*/  USEL UR6, UR11, 0x80, UP0 ;  /* 0x000000800b067887 */ /* 0x000fe40008000000 */
[----:B------:R-:W-:Y:S02]  /*30e0*/  UISETP.NE.AND UP0, UPT, UR7, URZ, UPT ;  /* 0x000000ff0700728c */ /* 0x000fe4000bf05270 */
[----:B------:R-:W-:Y:S01]  /*30f0*/  UISETP.LT.AND UP2, UPT, UR6, 0x1, UPT ;  /* 0x000000010600788c */ /* 0x000fe2000bf41270 */
[----:B------:R-:W-:-:S03]  /*3100*/  UMOV UR5, URZ ;  /* 0x000000ff00057c82 */ /* 0x000fc60008000000 */
[----:B------:R-:W-:Y:S01]  /*3110*/  USEL UR6, UR6, 0x1, !UP2 ;  /* 0x0000000106067887 */ /* 0x000fe2000d000000 */
[----:B------:R-:W-:Y:S11]  /*3120*/  BRA.U !UP1, `(.L_x_101) ;  /* 0x0000000109d47547 */ /* 0x000ff6000b800000 */
[----:B------:R-:W-:Y:S02]  /*3130*/  HFMA2 R17, R18.H0_H0, RZ.H0_H0, -R2.H0_H0 ;  /* 0x200000ff12117231 */ /* 0x000fe40000140802 */
[----:B-1-3--:R-:W-:Y:S01]  /*3140*/  HADD2.F32 R24, -RZ, R4.H0_H0 ;  /* 0x20000004ff187230 */ /* 0x00afe20000004100 */
[----:B------:R-:W-:Y:S02]  /*3150*/  ULOP3.LUT UR5, UR6, 0xfc, URZ, 0xc0, !UPT ;  /* 0x000000fc06057892 */ /* 0x000fe4000f8ec0ff */
[----:B------:R-:W-:Y:S01]  /*3160*/  HADD2.F32 R14, -RZ, R17.H0_H0 ;  /* 0x20000011ff0e7230 */ /* 0x000fe20000004100 */
[----:B------:R-:W-:Y:S01]  /*3170*/  HSETP2.EQ.AND P0, P1, R17.H0_H0, 0.0226898193359375, 0.007297515869140625, PT ;  /* 0x25cf1f7911007434 */ /* 0x000fe20003902800 */
[----:B------:R-:W-:-:S03]  /*3180*/  UMOV UR6, URZ ;  /* 0x000000ff00067c82 */ /* 0x000fc60008000000 */
[----:B------:R-:W-:Y:S01]  /*3190*/  FFMA R14, R14, 1.4426950216293334961, -RZ ;  /* 0x3fb8aa3b0e0e7823 */ /* 0x000fe200000008ff */
[----:B------:R-:W-:Y:S02]  /*31a0*/  SEL R20, RZ, 0x3c00, !P0 ;  /* 0x00003c00ff147807 */ /* 0x000fe40004000000 */
[----:B------:R-:W-:Y:S02]  /*31b0*/  HSETP2.EQ.AND P0, P4, R17.H0_H0, -2.966796875, -2.615234375, PT ;  /* 0xc1efc13b11007434 */ /* 0x000fe40003c02800 */
[----:B------:R-:W-:Y:S01]  /*31c0*/  SEL R22, RZ, 0x3c00, !P1 ;  /* 0x00003c00ff167807 */ /* 0x000fe20004800000 */
[----:B------:R-:W0:Y:S08]  /*31d0*/  MUFU.EX2 R14, R14 ;  /* 0x0000000e000e7308 */ /* 0x000e300000000800 */
[----:B------:R-:W1:Y:S01]  /*31e0*/  MUFU.RCP R17, R24 ;  /* 0x0000001800117308 */ /* 0x000e620000001000 */
[----:B0-----:R-:W-:-:S02]  /*31f0*/  F2FP.F16.F32.PACK_AB R15, RZ, R14 ;  /* 0x0000000eff0f723e */ /* 0x001fc400000000ff */
[----:B------:R-:W-:-:S03]  /*3200*/  SEL R14, RZ, 0x3c00, !P4 ;  /* 0x00003c00ff0e7807 */ /* 0x000fc60006000000 */
[----:B------:R-:W-:Y:S01]  /*3210*/  HFMA2 R15, R20.H0_H0, -0.0009765625, -0.0009765625, R15.H0_H0 ;  /* 0x94009400140f7831 */ /* 0x000fe2000004080f */
[----:B------:R-:W-:-:S03]  /*3220*/  SEL R20, RZ, 0x3c00, !P0 ;  /* 0x00003c00ff147807 */ /* 0x000fc60004000000 */
[----:B------:R-:W-:-:S04]  /*3230*/  HFMA2 R15, R22.H0_H0, -0.0009765625, -0.0009765625, R15.H0_H0 ;  /* 0x94009400160f7831 */ /* 0x000fc8000004080f */
[----:B------:R-:W-:-:S04]  /*3240*/  HFMA2 R15, R20.H0_H0, 6.103515625e-05, 6.103515625e-05, R15.H0_H0 ;  /* 0x04000400140f7831 */ /* 0x000fc8000004080f */
[----:B------:R-:W-:-:S05]  /*3250*/  HFMA2 R14, R14.H0_H0, 3.0517578125e-05, 3.0517578125e-05, R15.H0_H0 ;  /* 0x020002000e0e7831 */ /* 0x000fca000004080f */
[----:B------:R-:W-:-:S05]  /*3260*/  HADD2.F32 R15, -RZ, R14.H0_H0 ;  /* 0x2000000eff0f7230 */ /* 0x000fca0000004100 */
[----:B-1----:R-:W-:-:S04]  /*3270*/  FMUL R20, R17, R15 ;  /* 0x0000000f11147220 */ /* 0x002fc80000400000 */
[-C--:B------:R-:W-:Y:S01]  /*3280*/  FFMA R15, -R24, R20.reuse, R15 ;  /* 0x00000014180f7223 */ /* 0x080fe2000000010f */
[----:B------:R-:W-:-:S03]  /*3290*/  F2FP.F16.F32.PACK_AB R14, RZ, R20 ;  /* 0x00000014ff0e723e */ /* 0x000fc600000000ff */
[----:B------:R-:W-:Y:S02]  /*32a0*/  FFMA R17, R17, R15, R20 ;  /* 0x0000000f11117223 */ /* 0x000fe40000000014 */
[C---:B------:R-:W-:Y:S02]  /*32b0*/  HSETP2.GEU.AND P1, PT, |R14|.reuse.H0_H0, 8.523464202880859375e-06, 8.523464202880859375e-06, PT ;  /* 0x008f008f0e007434 */ /* 0x040fe40003f2ea00 */
[----:B------:R-:W-:-:S05]  /*32c0*/  HSETP2.GT.AND P0, PT, |R14|.H0_H0, RZ.H0_H0, PT ;  /* 0x200000ff0e007234 */ /* 0x000fca0003f04a00 */
[----:B------:R-:W-:-:S13]  /*32d0*/  PLOP3.LUT P0, PT, P1, P0, PT, 0xf2, 0x2f ;  /* 0x00000000002f781c */ /* 0x000fda0000f01e72 */
[----:B------:R-:W-:-:S07]  /*32e0*/  @!P0 F2FP.F16.F32.PACK_AB R17, RZ, R17 ;  /* 0x00000011ff11823e */ /* 0x000fce00000000ff */
.L_x_102:
[----:B------:R-:W-:Y:S01]  /*32f0*/  IMAD.U32 R15, RZ, RZ, UR10 ;  /* 0x0000000aff0f7e24 */ /* 0x000fe2000f8e00ff */
[--C-:B------:R-:W-:Y:S02]  /*3300*/  PRMT R2, R2, 0x5410, R14.reuse ;  /* 0x0000541002027816 */ /* 0x100fe4000000000e */
[----:B------:R-:W-:Y:S01]  /*3310*/  PRMT R4, R4, 0x5410, R14 ;  /* 0x0000541004047816 */ /* 0x000fe2000000000e */
[----:B------:R-:W-:Y:S01]  /*3320*/  IMAD R19, R15, UR6, R0 ;  /* 0x000000060f137c24 */ /* 0x000fe2000f8e0200 */
[--C-:B------:R-:W-:Y:S01]  /*3330*/  @!P0 PRMT R2, R2, 0x5410, R17.reuse ;  /* 0x0000541002028816 */ /* 0x100fe20000000011 */
[----:B------:R-:W-:Y:S01]  /*3340*/  UIADD3 UR6, UPT, UPT, UR6, 0x4, URZ ;  /* 0x0000000406067890 */ /* 0x000fe2000fffe0ff */
[----:B------:R-:W-:Y:S02]  /*3350*/  PRMT R5, R5, 0x5410, R14 ;  /* 0x0000541005057816 */ /* 0x000fe4000000000e */
[----:B------:R-:W-:Y:S01]  /*3360*/  LEA R20, R19, R16, 0x1 ;  /* 0x0000001013147211 */ /* 0x000fe200078e08ff */
[----:B------:R-:W-:Y:S01]  /*3370*/  UISETP.NE.AND UP1, UPT, UR6, UR5, UPT ;  /* 0x000000050600728c */ /* 0x000fe2000bf25270 */
[----:B------:R-:W-:-:S02]  /*3380*/  @!P0 PRMT R4, R4, 0x5410, R17 ;  /* 0x0000541004048816 */ /* 0x000fc40000000011 */
[C---:B------:R-:W-:Y:S02]  /*3390*/  LEA R24, R15.reuse, R20, 0x1 ;  /* 0x000000140f187211 */ /* 0x040fe400078e08ff */
[----:B------:R-:W0:Y:S03]  /*33a0*/  LDS.U16 R20, [R20] ;  /* 0x0000000014147984 */ /* 0x000e260000000400 */
[C---:B------:R-:W-:Y:S01]  /*33b0*/  IMAD R26, R15.reuse, 0x2, R24 ;  /* 0x000000020f1a7824 */ /* 0x040fe200078e0218 */
[----:B------:R-:W1:Y:S04]  /*33c0*/  LDS.U16 R21, [R24] ;  /* 0x0000000018157984 */ /* 0x000e680000000400 */
[----:B------:R-:W-:Y:S01]  /*33d0*/  LEA R22, R15, R26, 0x1 ;  /* 0x0000001a0f167211 */ /* 0x000fe200078e08ff */
[----:B------:R-:W2:Y:S04]  /*33e0*/  LDS.U16 R19, [R26] ;  /* 0x000000001a137984 */ /* 0x000ea80000000400 */
[----:B------:R-:W3:Y:S01]  /*33f0*/  LDS.U16 R23, [R22] ;  /* 0x0000000016177984 */ /* 0x000ee20000000400 */
[----:B0-----:R-:W-:Y:S01]  /*3400*/  HFMA2 R20, R2.H1_H1, R20.H0_H0, R5.H0_H0 ;  /* 0x2000001402147231 */ /* 0x001fe20000040c05 */
[----:B------:R-:W-:-:S02]  /*3410*/  @!P0 PRMT R5, R5, 0x5410, R17 ;  /* 0x0000541005058816 */ /* 0x000fc40000000011 */
[----:B------:R-:W-:Y:S01]  /*3420*/  PRMT R2, R2, 0x5410, R14 ;  /* 0x0000541002027816 */ /* 0x000fe2000000000e */
[----:B-1----:R-:W-:-:S03]  /*3430*/  HFMA2 R20, R4.H1_H1, R21.H0_H0, R20.H0_H0 ;  /* 0x2000001504147231 */ /* 0x002fc60000040c14 */
[----:B------:R-:W-:Y:S01]  /*3440*/  @!P0 PRMT R2, R2, 0x5410, R17 ;  /* 0x0000541002028816 */ /* 0x000fe20000000011 */
[----:B--2---:R-:W-:-:S04]  /*3450*/  HFMA2 R19, R5.H1_H1, R19.H0_H0, R20.H0_H0 ;  /* 0x2000001305137231 */ /* 0x004fc80000040c14 */
[----:B---3--:R-:W-:Y:S01]  /*3460*/  HFMA2 R5, R2.H1_H1, R23.H0_H0, R19.H0_H0 ;  /* 0x2000001702057231 */ /* 0x008fe20000040c13 */
[----:B------:R-:W-:Y:S06]  /*3470*/  BRA.U UP1, `(.L_x_102) ;  /* 0xfffffffd019c7547 */ /* 0x000fec000b83ffff */
.L_x_101:
[----:B------:R-:W-:Y:S05]  /*3480*/  BRA.U !UP0, `(.L_x_93) ;  /* 0x0000000108b87547 */ /* 0x000fea000b800000 */
[----:B------:R-:W-:Y:S01]  /*3490*/  HFMA2 R18, R18.H0_H0, RZ.H0_H0, -R2.H0_H0 ;  /* 0x200000ff12127231 */ /* 0x000fe20000140802 */
[----:B------:R-:W-:-:S04]  /*34a0*/  UISETP.NE.AND UP0, UPT, UR7, 0x1, UPT ;  /* 0x000000010700788c */ /* 0x000fc8000bf05270 */
[----:B------:R-:W-:Y:S01]  /*34b0*/  HADD2.F32 R14, -RZ, R18.H0_H0 ;  /* 0x20000012ff0e7230 */ /* 0x000fe20000004100 */
[----:B------:R-:W-:-:S04]  /*34c0*/  HSETP2.EQ.AND P0, P4, R18.H0_H0, 0.0226898193359375, 0.007297515869140625, PT ;  /* 0x25cf1f7912007434 */ /* 0x000fc80003c02800 */
[----:B------:R-:W-:Y:S01]  /*34d0*/  FFMA R17, R14, 1.4426950216293334961, -RZ ;  /* 0x3fb8aa3b0e117823 */ /* 0x000fe200000008ff */
[----:B---3--:R-:W-:Y:S02]  /*34e0*/  SEL R19, RZ, 0x3c00, !P0 ;  /* 0x00003c00ff137807 */ /* 0x008fe40004000000 */
[----:B------:R-:W-:Y:S02]  /*34f0*/  HSETP2.EQ.AND P0, P1, R18.H0_H0, -2.966796875, -2.615234375, PT ;  /* 0xc1efc13b12007434 */ /* 0x000fe40003902800 */
[----:B------:R-:W-:Y:S01]  /*3500*/  SEL R18, RZ, 0x3c00, !P4 ;  /* 0x00003c00ff127807 */ /* 0x000fe20006000000 */
[----:B------:R-:W0:Y:S02]  /*3510*/  MUFU.EX2 R17, R17 ;  /* 0x0000001100117308 */ /* 0x000e240000000800 */
[----:B-1----:R-:W-:Y:S02]  /*3520*/  SEL R21, RZ, 0x3c00, !P0 ;  /* 0x00003c00ff157807 */ /* 0x002fe40004000000 */
[----:B0-----:R-:W-:-:S02]  /*3530*/  F2FP.F16.F32.PACK_AB R14, RZ, R17 ;  /* 0x00000011ff0e723e */ /* 0x001fc400000000ff */
[----:B------:R-:W-:-:S03]  /*3540*/  SEL R17, RZ, 0x3c00, !P1 ;  /* 0x00003c00ff117807 */ /* 0x000fc60004800000 */
[----:B------:R-:W-:Y:S02]  /*3550*/  HFMA2 R19, R19.H0_H0, -0.0009765625, -0.0009765625, R14.H0_H0 ;  /* 0x9400940013137831 */ /* 0x000fe4000004080e */
[----:B------:R-:W-:Y:S02]  /*3560*/  HADD2.F32 R14, -RZ, R4.H0_H0 ;  /* 0x20000004ff0e7230 */ /* 0x000fe40000004100 */
[----:B------:R-:W-:Y:S02]  /*3570*/  HFMA2 R18, R18.H0_H0, -0.0009765625, -0.0009765625, R19.H0_H0 ;  /* 0x9400940012127831 */ /* 0x000fe40000040813 */
[----:B------:R-:W0:Y:S02]  /*3580*/  MUFU.RCP R22, R14 ;  /* 0x0000000e00167308 */ /* 0x000e240000001000 */
[----:B------:R-:W-:-:S04]  /*3590*/  HFMA2 R18, R21.H0_H0, 6.103515625e-05, 6.103515625e-05, R18.H0_H0 ;  /* 0x0400040015127831 */ /* 0x000fc80000040812 */
[----:B------:R-:W-:-:S05]  /*35a0*/  HFMA2 R17, R17.H0_H0, 3.0517578125e-05, 3.0517578125e-05, R18.H0_H0 ;  /* 0x0200020011117831 */ /* 0x000fca0000040812 */
[----:B------:R-:W-:Y:S02]  /*35b0*/  HADD2.F32 R21, -RZ, R17.H0_H0 ;  /* 0x20000011ff157230 */ /* 0x000fe40000004100 */
[----:B------:R-:W-:-:S03]  /*35c0*/  IMAD R17, R15, UR5, R0 ;  /* 0x000000050f117c24 */ /* 0x000fc6000f8e0200 */
[----:B0-----:R-:W-:Y:S02]  /*35d0*/  FMUL R19, R22, R21 ;  /* 0x0000001516137220 */ /* 0x001fe40000400000 */
[----:B------:R-:W-:-:S03]  /*35e0*/  LEA R18, R17, R16, 0x1 ;  /* 0x0000001011127211 */ /* 0x000fc600078e08ff */
[----:B------:R-:W-:Y:S02]  /*35f0*/  F2FP.F16.F32.PACK_AB R20, RZ, R19 ;  /* 0x00000013ff14723e */ /* 0x000fe400000000ff */
[----:B------:R-:W0:Y:S02]  /*3600*/  LDS.U16 R17, [R18] ;  /* 0x0000000012117984 */ /* 0x000e240000000400 */
[----:B------:R-:W-:Y:S02]  /*3610*/  PRMT R2, R2, 0x5410, R20 ;  /* 0x0000541002027816 */ /* 0x000fe40000000014 */
[C---:B------:R-:W-:Y:S02]  /*3620*/  HSETP2.GEU.AND P1, PT, |R20|.reuse.H0_H0, 8.523464202880859375e-06, 8.523464202880859375e-06, PT ;  /* 0x008f008f14007434 */ /* 0x040fe40003f2ea00 */
[----:B------:R-:W-:-:S05]  /*3630*/  HSETP2.GT.AND P0, PT, |R20|.H0_H0, RZ.H0_H0, PT ;  /* 0x200000ff14007234 */ /* 0x000fca0003f04a00 */
[----:B------:R-:W-:-:S13]  /*3640*/  PLOP3.LUT P0, PT, P1, P0, PT, 0xf2, 0x2f ;  /* 0x00000000002f781c */ /* 0x000fda0000f01e72 */
[----:B------:R-:W-:-:S04]  /*3650*/  @!P0 FFMA R14, -R14, R19, R21 ;  /* 0x000000130e0e8223 */ /* 0x000fc80000000115 */
[----:B------:R-:W-:-:S05]  /*3660*/  @!P0 FFMA R14, R22, R14, R19 ;  /* 0x0000000e160e8223 */ /* 0x000fca0000000013 */
[----:B------:R-:W-:-:S04]  /*3670*/  @!P0 F2FP.F16.F32.PACK_AB R14, RZ, R14 ;  /* 0x0000000eff0e823e */ /* 0x000fc800000000ff */
[----:B------:R-:W-:-:S05]  /*3680*/  @!P0 PRMT R2, R2, 0x5410, R14 ;  /* 0x0000541002028816 */ /* 0x000fca000000000e */
[----:B0-----:R-:W-:Y:S01]  /*3690*/  HFMA2 R5, R2.H1_H1, R17.H0_H0, R5.H0_H0 ;  /* 0x2000001102057231 */ /* 0x001fe20000040c05 */
[----:B------:R-:W-:Y:S06]  /*36a0*/  BRA.U !UP0, `(.L_x_93) ;  /* 0x0000000108307547 */ /* 0x000fec000b800000 */
[----:B------:R-:W-:Y:S01]  /*36b0*/  IMAD R22, R15, 0x2, R18 ;  /* 0x000000020f167824 */ /* 0x000fe200078e0212 */
[----:B------:R-:W-:Y:S01]  /*36c0*/  PRMT R2, R2, 0x5410, R20 ;  /* 0x0000541002027816 */ /* 0x000fe20000000014 */
[----:B------:R-:W-:-:S03]  /*36d0*/  UISETP.NE.AND UP0, UPT, UR7, 0x2, UPT ;  /* 0x000000020700788c */ /* 0x000fc6000bf05270 */
[----:B------:R-:W0:Y:S01]  /*36e0*/  LDS.U16 R18, [R22] ;  /* 0x0000000016127984 */ /* 0x000e220000000400 */
[----:B------:R-:W-:-:S04]  /*36f0*/  PRMT R17, R2, 0x7632, R17 ;  /* 0x0000763202117816 */ /* 0x000fc80000000011 */
[----:B------:R-:W-:-:S05]  /*3700*/  @!P0 PRMT R17, R14, 0x7610, R17 ;  /* 0x000076100e118816 */ /* 0x000fca0000000011 */
[----:B0-----:R-:W-:Y:S01]  /*3710*/  HFMA2 R5, R17.H0_H0, R18.H0_H0, R5.H0_H0 ;  /* 0x2000001211057231 */ /* 0x001fe20000040805 */
[----:B------:R-:W-:Y:S06]  /*3720*/  BRA.U !UP0, `(.L_x_93) ;  /* 0x0000000108107547 */ /* 0x000fec000b800000 */
[----:B------:R-:W-:Y:S02]  /*3730*/  LEA R15, R15, R22, 0x1 ;  /* 0x000000160f0f7211 */ /* 0x000fe400078e08ff */
[----:B------:R-:W-:-:S04]  /*3740*/  @!P0 PRMT R2, R2, 0x5410, R14 ;  /* 0x0000541002028816 */ /* 0x000fc8000000000e */
[----:B------:R-:W0:Y:S02]  /*3750*/  LDS.U16 R15, [R15] ;  /* 0x000000000f0f7984 */ /* 0x000e240000000400 */
[----:B0-----:R-:W-:-:S07]  /*3760*/  HFMA2 R5, R2.H1_H1, R15.H0_H0, R5.H0_H0 ;  /* 0x2000000f02057231 */ /* 0x001fce0000040c05 */
.L_x_93:
[----:B------:R-:W4:Y:S01]  /*3770*/  LDCU UR5, c[0x0][0x3b4] ;  /* 0x00007680ff0577ac */ /* 0x000f220008000800 */
[----:B------:R-:W-:Y:S02]  /*3780*/  UIADD3 UR4, UPT, UPT, UR4, 0x80, URZ ;  /* 0x0000008004047890 */ /* 0x000fe4000fffe0ff */
[----:B------:R-:W-:Y:S02]  /*3790*/  UIADD3 UR11, UPT, UPT, UR11, -0x80, URZ ;  /* 0xffffff800b0b7890 */ /* 0x000fe4000fffe0ff */
[----:B----4-:R-:W-:Y:S01]  /*37a0*/  UISETP.GE.AND UP0, UPT, UR4, UR5, UPT ;  /* 0x000000050400728c */ /* 0x010fe2000bf06270 */
[----:B------:R-:W-:Y:S08]  /*37b0*/  BAR.SYNC.DEFER_BLOCKING 0x0 ;  /* 0x0000000000007b1d */ /* 0x000ff00000010000 */
[----:B------:R-:W-:Y:S05]  /*37c0*/  BRA.U !UP0, `(.L_x_103) ;  /* 0xffffffe108787547 */ /* 0x000fea000b83ffff */
.L_x_80:
[----:B------:R-:W5:Y:S01]  /*37d0*/  LDC.64 R6, c[0x0][0x398] ;  /* 0x0000e600ff067b82 */ /* 0x000f620000000a00 */
[----:B------:R-:W0:Y:S01]  /*37e0*/  LDCU UR5, c[0x0][0x3bc] ;  /* 0x00007780ff0577ac */ /* 0x000e220008000800 */
[----:B------:R-:W-:Y:S01]  /*37f0*/  ISETP.NE.AND P0, PT, R0, RZ, PT ;  /* 0x000000ff0000720c */ /* 0x000fe20003f05270 */
[----:B0-----:R-:W-:-:S04]  /*3800*/  IMAD R9, R3, UR5, R0 ;  /* 0x0000000503097c24 */ /* 0x001fc8000f8e0200 */
[----:B-----5:R-:W-:-:S05]  /*3810*/  IMAD.WIDE R6, R9, 0x2, R6 ;  /* 0x0000000209067825 */ /* 0x020fca00078e0206 */
[----:B------:R0:W-:Y:S03]  /*3820*/  STG.E.U16 desc[UR8][R6.64], R5 ;  /* 0x0000000506007986 */ /* 0x0001e6000c101508 */
[----:B------:R-:W-:Y:S05]  /*3830*/  @P0 EXIT ;  /* 0x000000000000094d */ /* 0x000fea0003800000 */
[----:B------:R-:W5:Y:S01]  /*3840*/  S2UR UR4, SR_CTAID.X ;  /* 0x00000000000479c3 */ /* 0x000f620000002500 */
[----:B------:R-:W-:-:S07]  /*3850*/  PRMT R0, R4, 0x7610, R0 ;  /* 0x0000761004007816 */ /* 0x000fce0000000000 */
[----:B0-----:R-:W0:Y:S08]  /*3860*/  LDC.64 R6, c[0x0][0x3a0] ;  /* 0x0000e800ff067b82 */ /* 0x001e300000000a00 */
[----:B------:R-:W1:Y:S01]  /*3870*/  LDC.64 R8, c[0x0][0x3a8] ;  /* 0x0000ea00ff087b82 */ /* 0x000e620000000a00 */
[----:B-----5:R-:W-:-:S05]  /*3880*/  IADD3 R3, PT, PT, R3, UR4, RZ ;  /* 0x0000000403037c10 */ /* 0x020fca000fffe0ff */
[----:B0-----:R-:W-:-:S05]  /*3890*/  IMAD.WIDE R4, R3, 0x2, R6 ;  /* 0x0000000203047825 */ /* 0x001fca00078e0206 */
[----:B------:R-:W-:Y:S01]  /*38a0*/  STG.E.U16 desc[UR8][R4.64], R0 ;  /* 0x0000000004007986 */ /* 0x000fe2000c101508 */
[----:B-1----:R-:W-:-:S05]  /*38b0*/  IMAD.WIDE R6, R3, 0x2, R8 ;  /* 0x0000000203067825 */ /* 0x002fca00078e0208 */
[----:B------:R-:W-:Y:S01]  /*38c0*/  STG.E.U16 desc[UR8][R6.64], R2 ;  /* 0x0000000206007986 */ /* 0x000fe2000c101508 */
[----:B------:R-:W-:Y:S05]  /*38d0*/  EXIT ;  /* 0x000000000000794d */ /* 0x000fea0003800000 */
.L_x_104:
        /* <DEDUP_REMOVED lines=10> */
.L_x_106:


//--------------------- .nv.shared._Z29flash_attn_v2_backward_kernelPK6__halfS1_S1_S1_S1_S1_S1_PS_S2_S2_iiiif --------------------------
	.section	.nv.shared._Z29flash_attn_v2_backward_kernelPK6__halfS1_S1_S1_S1_S1_S1_PS_S2_S2_iiiif,"aw",@nobits
	.sectionflags	@""
	.align	16
	.zero		1024


//--------------------- .nv.shared.reserved.0     --------------------------
	.section	.nv.shared.reserved.0,"aw",@nobits
	.weak		__nv_reservedSMEM_offset_0_alias
	.size		__nv_reservedSMEM_offset_0_alias, 0, 64
	.other		__nv_reservedSMEM_offset_0_alias,@"STO_CUDA_RESERVED_SHARED STV_DEFAULT"
__nv_reservedSMEM_offset_0_alias:
	.zero		0
	.zero		64


//--------------------- .nv.shared._Z28flash_attn_v2_forward_kernelPK6__halfS1_S1_PS_S2_S2_iiiif --------------------------
	.section	.nv.shared._Z28flash_attn_v2_forward_kernelPK6__halfS1_S1_PS_S2_S2_iiiif,"aw",@nobits
	.sectionflags	@""
	.align	16
	.zero		1024


//--------------------- .nv.constant0._Z29flash_attn_v2_backward_kernelPK6__halfS1_S1_S1_S1_S1_S1_PS_S2_S2_iiiif --------------------------
	.section	.nv.constant0._Z29flash_attn_v2_backward_kernelPK6__halfS1_S1_S1_S1_S1_S1_PS_S2_S2_iiiif,"a",@progbits
	.sectionflags	@""
	.align	4
.nv.constant0._Z29flash_attn_v2_backward_kernelPK6__halfS1_S1_S1_S1_S1_S1_PS_S2_S2_iiiif:
	.zero		996


//--------------------- .nv.constant0._Z28flash_attn_v2_forward_kernelPK6__halfS1_S1_PS_S2_S2_iiiif --------------------------
	.section	.nv.constant0._Z28flash_attn_v2_forward_kernelPK6__halfS1_S1_PS_S2_S2_iiiif,"a",@progbits
	.sectionflags	@""
	.align	4
.nv.constant0._Z28flash_attn_v2_forward_kernelPK6__halfS1_S1_PS_S2_S2_iiiif:
	.zero		964


//--------------------- SYMBOLS --------------------------

	.type		.nv.reservedSmem.offset0,@object
	.size		.nv.reservedSmem.offset0,0x4
	.type		.nv.reservedSmem.cap,@object
	.size		.nv.reservedSmem.cap,0x4
